//
// Generated by NVIDIA NVVM Compiler
//
// Compiler Build ID: CL-36424714
// Cuda compilation tools, release 13.0, V13.0.88
// Based on NVVM 20.0.0
//

.version 9.0
.target sm_100
.address_size 64

	// .globl	_Z13min_reductionP5TackaS0_S0_
// _ZZ13min_reductionP5TackaS0_S0_E5tacke has been demoted

.visible .entry _Z13min_reductionP5TackaS0_S0_(
	.param .u64 .ptr .align 1 _Z13min_reductionP5TackaS0_S0__param_0,
	.param .u64 .ptr .align 1 _Z13min_reductionP5TackaS0_S0__param_1,
	.param .u64 .ptr .align 1 _Z13min_reductionP5TackaS0_S0__param_2
)
{
	.reg .pred 	%p<79>;
	.reg .b32 	%r<106>;
	.reg .b32 	%f<533>;
	.reg .b64 	%rd<13>;
	// demoted variable
	.shared .align 4 .b8 _ZZ13min_reductionP5TackaS0_S0_E5tacke[96];
	ld.param.u64 	%rd5, [_Z13min_reductionP5TackaS0_S0__param_0];
	ld.param.u64 	%rd4, [_Z13min_reductionP5TackaS0_S0__param_1];
	ld.param.u64 	%rd6, [_Z13min_reductionP5TackaS0_S0__param_2];
	cvta.to.global.u64 	%rd1, %rd5;
	cvta.to.global.u64 	%rd7, %rd6;
	ld.global.f32 	%f1, [%rd7];
	ld.global.f32 	%f2, [%rd7+4];
	mov.u32 	%r1, %tid.x;
	mov.u32 	%r2, %ctaid.x;
	mov.u32 	%r105, %ntid.x;
	mul.lo.s32 	%r9, %r105, %r2;
	shl.b32 	%r10, %r9, 1;
	add.s32 	%r4, %r10, %r1;
	mul.wide.s32 	%rd8, %r4, 12;
	add.s64 	%rd2, %rd1, %rd8;
	ld.global.f32 	%f3, [%rd2];
	ld.global.f32 	%f4, [%rd2+4];
	sub.f32 	%f5, %f3, %f1;
	abs.f32 	%f6, %f5;
	setp.eq.f32 	%p1, %f5, 0f3F800000;
	mov.f32 	%f525, 0f3F800000;
	@%p1 bra 	$L__BB0_5;
	setp.num.f32 	%p2, %f6, %f6;
	@%p2 bra 	$L__BB0_3;
	mov.f32 	%f116, 0f40000000;
	add.rn.f32 	%f525, %f5, %f116;
	bra.uni 	$L__BB0_5;
$L__BB0_3:
	setp.lt.f32 	%p3, %f6, 0f00800000;
	mul.f32 	%f61, %f6, 0f4B800000;
	selp.f32 	%f62, %f61, %f6, %p3;
	mov.b32 	%r11, %f62;
	add.s32 	%r12, %r11, -1060439283;
	and.b32  	%r13, %r12, -8388608;
	sub.s32 	%r14, %r11, %r13;
	mov.b32 	%f63, %r14;
	cvt.rn.f32.s32 	%f64, %r13;
	selp.f32 	%f65, 0fC1C00000, 0f00000000, %p3;
	fma.rn.f32 	%f66, %f64, 0f34000000, %f65;
	add.f32 	%f67, %f63, 0fBF800000;
	add.f32 	%f68, %f63, 0f3F800000;
	rcp.approx.ftz.f32 	%f69, %f68;
	add.f32 	%f70, %f67, %f67;
	mul.f32 	%f71, %f70, %f69;
	mul.f32 	%f72, %f71, %f71;
	neg.f32 	%f73, %f71;
	sub.f32 	%f74, %f67, %f71;
	add.f32 	%f75, %f74, %f74;
	fma.rn.f32 	%f76, %f73, %f67, %f75;
	mul.rn.f32 	%f77, %f69, %f76;
	fma.rn.f32 	%f78, %f72, 0f3A2C32E4, 0f3B52E7DB;
	fma.rn.f32 	%f79, %f78, %f72, 0f3C93BB73;
	fma.rn.f32 	%f80, %f79, %f72, 0f3DF6384F;
	mul.rn.f32 	%f81, %f80, %f72;
	fma.rn.f32 	%f82, %f71, 0f3FB8AA3B, %f66;
	mul.f32 	%f83, %f81, 0f40400000;
	sub.f32 	%f84, %f66, %f82;
	fma.rn.f32 	%f85, %f71, 0f3FB8AA3B, %f84;
	fma.rn.f32 	%f86, %f77, 0f3FB8AA3B, %f85;
	fma.rn.f32 	%f87, %f71, 0f32A55E34, %f86;
	fma.rn.f32 	%f88, %f83, %f77, %f87;
	fma.rn.f32 	%f89, %f81, %f71, %f88;
	add.rn.f32 	%f90, %f82, %f89;
	mov.f32 	%f91, 0f40000000;
	mul.rn.f32 	%f92, %f90, %f91;
	cvt.rni.f32.f32 	%f93, %f92;
	sub.f32 	%f94, %f92, %f93;
	neg.f32 	%f95, %f92;
	fma.rn.f32 	%f96, %f90, 0f40000000, %f95;
	neg.f32 	%f97, %f82;
	add.rn.f32 	%f98, %f90, %f97;
	neg.f32 	%f99, %f98;
	add.rn.f32 	%f100, %f89, %f99;
	fma.rn.f32 	%f101, %f100, 0f40000000, %f96;
	add.f32 	%f102, %f94, %f101;
	setp.gt.f32 	%p4, %f93, 0f00000000;
	selp.b32 	%r15, 0, -2097152000, %p4;
	setp.neu.f32 	%p5, %f5, 0f00000000;
	setp.neu.f32 	%p6, %f6, 0f7F800000;
	setp.lt.f32 	%p7, %f92, 0f00000000;
	selp.f32 	%f103, 0f00000000, 0f7F800000, %p7;
	abs.f32 	%f104, %f92;
	setp.gt.f32 	%p8, %f104, 0f43180000;
	cvt.rzi.s32.f32 	%r16, %f93;
	shl.b32 	%r17, %r16, 23;
	sub.s32 	%r18, %r17, %r15;
	mov.b32 	%f105, %r18;
	add.s32 	%r19, %r15, 2130706432;
	mov.b32 	%f106, %r19;
	fma.rn.f32 	%f107, %f102, 0f391FCB8E, 0f3AAF85ED;
	fma.rn.f32 	%f108, %f107, %f102, 0f3C1D9856;
	fma.rn.f32 	%f109, %f108, %f102, 0f3D6357BB;
	fma.rn.f32 	%f110, %f109, %f102, 0f3E75FDEC;
	fma.rn.f32 	%f111, %f110, %f102, 0f3F317218;
	fma.rn.f32 	%f112, %f111, %f102, 0f3F800000;
	mul.f32 	%f113, %f112, %f106;
	mul.f32 	%f114, %f113, %f105;
	selp.f32 	%f525, %f103, %f114, %p8;
	and.pred  	%p9, %p5, %p6;
	@%p9 bra 	$L__BB0_5;
	add.f32 	%f115, %f5, %f5;
	mov.b32 	%r20, %f115;
	and.b32  	%r21, %r20, 2147483647;
	mov.b32 	%f525, %r21;
$L__BB0_5:
	sub.f32 	%f11, %f4, %f2;
	abs.f32 	%f12, %f11;
	setp.eq.f32 	%p10, %f11, 0f3F800000;
	mov.f32 	%f526, 0f3F800000;
	@%p10 bra 	$L__BB0_10;
	setp.num.f32 	%p11, %f12, %f12;
	@%p11 bra 	$L__BB0_8;
	mov.f32 	%f173, 0f40000000;
	add.rn.f32 	%f526, %f11, %f173;
	bra.uni 	$L__BB0_10;
$L__BB0_8:
	setp.lt.f32 	%p12, %f12, 0f00800000;
	mul.f32 	%f118, %f12, 0f4B800000;
	selp.f32 	%f119, %f118, %f12, %p12;
	mov.b32 	%r22, %f119;
	add.s32 	%r23, %r22, -1060439283;
	and.b32  	%r24, %r23, -8388608;
	sub.s32 	%r25, %r22, %r24;
	mov.b32 	%f120, %r25;
	cvt.rn.f32.s32 	%f121, %r24;
	selp.f32 	%f122, 0fC1C00000, 0f00000000, %p12;
	fma.rn.f32 	%f123, %f121, 0f34000000, %f122;
	add.f32 	%f124, %f120, 0fBF800000;
	add.f32 	%f125, %f120, 0f3F800000;
	rcp.approx.ftz.f32 	%f126, %f125;
	add.f32 	%f127, %f124, %f124;
	mul.f32 	%f128, %f127, %f126;
	mul.f32 	%f129, %f128, %f128;
	neg.f32 	%f130, %f128;
	sub.f32 	%f131, %f124, %f128;
	add.f32 	%f132, %f131, %f131;
	fma.rn.f32 	%f133, %f130, %f124, %f132;
	mul.rn.f32 	%f134, %f126, %f133;
	fma.rn.f32 	%f135, %f129, 0f3A2C32E4, 0f3B52E7DB;
	fma.rn.f32 	%f136, %f135, %f129, 0f3C93BB73;
	fma.rn.f32 	%f137, %f136, %f129, 0f3DF6384F;
	mul.rn.f32 	%f138, %f137, %f129;
	fma.rn.f32 	%f139, %f128, 0f3FB8AA3B, %f123;
	mul.f32 	%f140, %f138, 0f40400000;
	sub.f32 	%f141, %f123, %f139;
	fma.rn.f32 	%f142, %f128, 0f3FB8AA3B, %f141;
	fma.rn.f32 	%f143, %f134, 0f3FB8AA3B, %f142;
	fma.rn.f32 	%f144, %f128, 0f32A55E34, %f143;
	fma.rn.f32 	%f145, %f140, %f134, %f144;
	fma.rn.f32 	%f146, %f138, %f128, %f145;
	add.rn.f32 	%f147, %f139, %f146;
	mov.f32 	%f148, 0f40000000;
	mul.rn.f32 	%f149, %f147, %f148;
	cvt.rni.f32.f32 	%f150, %f149;
	sub.f32 	%f151, %f149, %f150;
	neg.f32 	%f152, %f149;
	fma.rn.f32 	%f153, %f147, 0f40000000, %f152;
	neg.f32 	%f154, %f139;
	add.rn.f32 	%f155, %f147, %f154;
	neg.f32 	%f156, %f155;
	add.rn.f32 	%f157, %f146, %f156;
	fma.rn.f32 	%f158, %f157, 0f40000000, %f153;
	add.f32 	%f159, %f151, %f158;
	setp.gt.f32 	%p13, %f150, 0f00000000;
	selp.b32 	%r26, 0, -2097152000, %p13;
	setp.neu.f32 	%p14, %f11, 0f00000000;
	setp.neu.f32 	%p15, %f12, 0f7F800000;
	setp.lt.f32 	%p16, %f149, 0f00000000;
	selp.f32 	%f160, 0f00000000, 0f7F800000, %p16;
	abs.f32 	%f161, %f149;
	setp.gt.f32 	%p17, %f161, 0f43180000;
	cvt.rzi.s32.f32 	%r27, %f150;
	shl.b32 	%r28, %r27, 23;
	sub.s32 	%r29, %r28, %r26;
	mov.b32 	%f162, %r29;
	add.s32 	%r30, %r26, 2130706432;
	mov.b32 	%f163, %r30;
	fma.rn.f32 	%f164, %f159, 0f391FCB8E, 0f3AAF85ED;
	fma.rn.f32 	%f165, %f164, %f159, 0f3C1D9856;
	fma.rn.f32 	%f166, %f165, %f159, 0f3D6357BB;
	fma.rn.f32 	%f167, %f166, %f159, 0f3E75FDEC;
	fma.rn.f32 	%f168, %f167, %f159, 0f3F317218;
	fma.rn.f32 	%f169, %f168, %f159, 0f3F800000;
	mul.f32 	%f170, %f169, %f163;
	mul.f32 	%f171, %f170, %f162;
	selp.f32 	%f526, %f160, %f171, %p17;
	and.pred  	%p18, %p14, %p15;
	@%p18 bra 	$L__BB0_10;
	add.f32 	%f172, %f11, %f11;
	mov.b32 	%r31, %f172;
	and.b32  	%r32, %r31, 2147483647;
	mov.b32 	%f526, %r32;
$L__BB0_10:
	add.f32 	%f17, %f525, %f526;
	add.s32 	%r33, %r4, %r105;
	mul.wide.u32 	%rd9, %r33, 12;
	add.s64 	%rd3, %rd1, %rd9;
	ld.global.f32 	%f18, [%rd3];
	ld.global.f32 	%f19, [%rd3+4];
	sub.f32 	%f20, %f18, %f1;
	abs.f32 	%f21, %f20;
	setp.eq.f32 	%p19, %f20, 0f3F800000;
	mov.f32 	%f527, 0f3F800000;
	@%p19 bra 	$L__BB0_15;
	setp.num.f32 	%p20, %f21, %f21;
	@%p20 bra 	$L__BB0_13;
	mov.f32 	%f230, 0f40000000;
	add.rn.f32 	%f527, %f20, %f230;
	bra.uni 	$L__BB0_15;
$L__BB0_13:
	setp.lt.f32 	%p21, %f21, 0f00800000;
	mul.f32 	%f175, %f21, 0f4B800000;
	selp.f32 	%f176, %f175, %f21, %p21;
	mov.b32 	%r34, %f176;
	add.s32 	%r35, %r34, -1060439283;
	and.b32  	%r36, %r35, -8388608;
	sub.s32 	%r37, %r34, %r36;
	mov.b32 	%f177, %r37;
	cvt.rn.f32.s32 	%f178, %r36;
	selp.f32 	%f179, 0fC1C00000, 0f00000000, %p21;
	fma.rn.f32 	%f180, %f178, 0f34000000, %f179;
	add.f32 	%f181, %f177, 0fBF800000;
	add.f32 	%f182, %f177, 0f3F800000;
	rcp.approx.ftz.f32 	%f183, %f182;
	add.f32 	%f184, %f181, %f181;
	mul.f32 	%f185, %f184, %f183;
	mul.f32 	%f186, %f185, %f185;
	neg.f32 	%f187, %f185;
	sub.f32 	%f188, %f181, %f185;
	add.f32 	%f189, %f188, %f188;
	fma.rn.f32 	%f190, %f187, %f181, %f189;
	mul.rn.f32 	%f191, %f183, %f190;
	fma.rn.f32 	%f192, %f186, 0f3A2C32E4, 0f3B52E7DB;
	fma.rn.f32 	%f193, %f192, %f186, 0f3C93BB73;
	fma.rn.f32 	%f194, %f193, %f186, 0f3DF6384F;
	mul.rn.f32 	%f195, %f194, %f186;
	fma.rn.f32 	%f196, %f185, 0f3FB8AA3B, %f180;
	mul.f32 	%f197, %f195, 0f40400000;
	sub.f32 	%f198, %f180, %f196;
	fma.rn.f32 	%f199, %f185, 0f3FB8AA3B, %f198;
	fma.rn.f32 	%f200, %f191, 0f3FB8AA3B, %f199;
	fma.rn.f32 	%f201, %f185, 0f32A55E34, %f200;
	fma.rn.f32 	%f202, %f197, %f191, %f201;
	fma.rn.f32 	%f203, %f195, %f185, %f202;
	add.rn.f32 	%f204, %f196, %f203;
	mov.f32 	%f205, 0f40000000;
	mul.rn.f32 	%f206, %f204, %f205;
	cvt.rni.f32.f32 	%f207, %f206;
	sub.f32 	%f208, %f206, %f207;
	neg.f32 	%f209, %f206;
	fma.rn.f32 	%f210, %f204, 0f40000000, %f209;
	neg.f32 	%f211, %f196;
	add.rn.f32 	%f212, %f204, %f211;
	neg.f32 	%f213, %f212;
	add.rn.f32 	%f214, %f203, %f213;
	fma.rn.f32 	%f215, %f214, 0f40000000, %f210;
	add.f32 	%f216, %f208, %f215;
	setp.gt.f32 	%p22, %f207, 0f00000000;
	selp.b32 	%r38, 0, -2097152000, %p22;
	setp.neu.f32 	%p23, %f20, 0f00000000;
	setp.neu.f32 	%p24, %f21, 0f7F800000;
	setp.lt.f32 	%p25, %f206, 0f00000000;
	selp.f32 	%f217, 0f00000000, 0f7F800000, %p25;
	abs.f32 	%f218, %f206;
	setp.gt.f32 	%p26, %f218, 0f43180000;
	cvt.rzi.s32.f32 	%r39, %f207;
	shl.b32 	%r40, %r39, 23;
	sub.s32 	%r41, %r40, %r38;
	mov.b32 	%f219, %r41;
	add.s32 	%r42, %r38, 2130706432;
	mov.b32 	%f220, %r42;
	fma.rn.f32 	%f221, %f216, 0f391FCB8E, 0f3AAF85ED;
	fma.rn.f32 	%f222, %f221, %f216, 0f3C1D9856;
	fma.rn.f32 	%f223, %f222, %f216, 0f3D6357BB;
	fma.rn.f32 	%f224, %f223, %f216, 0f3E75FDEC;
	fma.rn.f32 	%f225, %f224, %f216, 0f3F317218;
	fma.rn.f32 	%f226, %f225, %f216, 0f3F800000;
	mul.f32 	%f227, %f226, %f220;
	mul.f32 	%f228, %f227, %f219;
	selp.f32 	%f527, %f217, %f228, %p26;
	and.pred  	%p27, %p23, %p24;
	@%p27 bra 	$L__BB0_15;
	add.f32 	%f229, %f20, %f20;
	mov.b32 	%r43, %f229;
	and.b32  	%r44, %r43, 2147483647;
	mov.b32 	%f527, %r44;
$L__BB0_15:
	sub.f32 	%f26, %f19, %f2;
	abs.f32 	%f27, %f26;
	setp.eq.f32 	%p28, %f26, 0f3F800000;
	mov.f32 	%f528, 0f3F800000;
	@%p28 bra 	$L__BB0_20;
	setp.num.f32 	%p29, %f27, %f27;
	@%p29 bra 	$L__BB0_18;
	mov.f32 	%f287, 0f40000000;
	add.rn.f32 	%f528, %f26, %f287;
	bra.uni 	$L__BB0_20;
$L__BB0_18:
	setp.lt.f32 	%p30, %f27, 0f00800000;
	mul.f32 	%f232, %f27, 0f4B800000;
	selp.f32 	%f233, %f232, %f27, %p30;
	mov.b32 	%r45, %f233;
	add.s32 	%r46, %r45, -1060439283;
	and.b32  	%r47, %r46, -8388608;
	sub.s32 	%r48, %r45, %r47;
	mov.b32 	%f234, %r48;
	cvt.rn.f32.s32 	%f235, %r47;
	selp.f32 	%f236, 0fC1C00000, 0f00000000, %p30;
	fma.rn.f32 	%f237, %f235, 0f34000000, %f236;
	add.f32 	%f238, %f234, 0fBF800000;
	add.f32 	%f239, %f234, 0f3F800000;
	rcp.approx.ftz.f32 	%f240, %f239;
	add.f32 	%f241, %f238, %f238;
	mul.f32 	%f242, %f241, %f240;
	mul.f32 	%f243, %f242, %f242;
	neg.f32 	%f244, %f242;
	sub.f32 	%f245, %f238, %f242;
	add.f32 	%f246, %f245, %f245;
	fma.rn.f32 	%f247, %f244, %f238, %f246;
	mul.rn.f32 	%f248, %f240, %f247;
	fma.rn.f32 	%f249, %f243, 0f3A2C32E4, 0f3B52E7DB;
	fma.rn.f32 	%f250, %f249, %f243, 0f3C93BB73;
	fma.rn.f32 	%f251, %f250, %f243, 0f3DF6384F;
	mul.rn.f32 	%f252, %f251, %f243;
	fma.rn.f32 	%f253, %f242, 0f3FB8AA3B, %f237;
	mul.f32 	%f254, %f252, 0f40400000;
	sub.f32 	%f255, %f237, %f253;
	fma.rn.f32 	%f256, %f242, 0f3FB8AA3B, %f255;
	fma.rn.f32 	%f257, %f248, 0f3FB8AA3B, %f256;
	fma.rn.f32 	%f258, %f242, 0f32A55E34, %f257;
	fma.rn.f32 	%f259, %f254, %f248, %f258;
	fma.rn.f32 	%f260, %f252, %f242, %f259;
	add.rn.f32 	%f261, %f253, %f260;
	mov.f32 	%f262, 0f40000000;
	mul.rn.f32 	%f263, %f261, %f262;
	cvt.rni.f32.f32 	%f264, %f263;
	sub.f32 	%f265, %f263, %f264;
	neg.f32 	%f266, %f263;
	fma.rn.f32 	%f267, %f261, 0f40000000, %f266;
	neg.f32 	%f268, %f253;
	add.rn.f32 	%f269, %f261, %f268;
	neg.f32 	%f270, %f269;
	add.rn.f32 	%f271, %f260, %f270;
	fma.rn.f32 	%f272, %f271, 0f40000000, %f267;
	add.f32 	%f273, %f265, %f272;
	setp.gt.f32 	%p31, %f264, 0f00000000;
	selp.b32 	%r49, 0, -2097152000, %p31;
	setp.neu.f32 	%p32, %f26, 0f00000000;
	setp.neu.f32 	%p33, %f27, 0f7F800000;
	setp.lt.f32 	%p34, %f263, 0f00000000;
	selp.f32 	%f274, 0f00000000, 0f7F800000, %p34;
	abs.f32 	%f275, %f263;
	setp.gt.f32 	%p35, %f275, 0f43180000;
	cvt.rzi.s32.f32 	%r50, %f264;
	shl.b32 	%r51, %r50, 23;
	sub.s32 	%r52, %r51, %r49;
	mov.b32 	%f276, %r52;
	add.s32 	%r53, %r49, 2130706432;
	mov.b32 	%f277, %r53;
	fma.rn.f32 	%f278, %f273, 0f391FCB8E, 0f3AAF85ED;
	fma.rn.f32 	%f279, %f278, %f273, 0f3C1D9856;
	fma.rn.f32 	%f280, %f279, %f273, 0f3D6357BB;
	fma.rn.f32 	%f281, %f280, %f273, 0f3E75FDEC;
	fma.rn.f32 	%f282, %f281, %f273, 0f3F317218;
	fma.rn.f32 	%f283, %f282, %f273, 0f3F800000;
	mul.f32 	%f284, %f283, %f277;
	mul.f32 	%f285, %f284, %f276;
	selp.f32 	%f528, %f274, %f285, %p35;
	and.pred  	%p36, %p32, %p33;
	@%p36 bra 	$L__BB0_20;
	add.f32 	%f286, %f26, %f26;
	mov.b32 	%r54, %f286;
	and.b32  	%r55, %r54, 2147483647;
	mov.b32 	%f528, %r55;
$L__BB0_20:
	add.f32 	%f288, %f527, %f528;
	sqrt.rn.f32 	%f289, %f288;
	sqrt.rn.f32 	%f290, %f17;
	setp.geu.f32 	%p37, %f290, %f289;
	mov.u32 	%r56, _ZZ13min_reductionP5TackaS0_S0_E5tacke;
	mad.lo.s32 	%r5, %r1, 12, %r56;
	@%p37 bra 	$L__BB0_22;
	ld.global.u32 	%r58, [%rd2+8];
	st.shared.f32 	[%r5], %f3;
	st.shared.f32 	[%r5+4], %f4;
	st.shared.u32 	[%r5+8], %r58;
	bra.uni 	$L__BB0_23;
$L__BB0_22:
	ld.global.u32 	%r57, [%rd3+8];
	st.shared.f32 	[%r5], %f18;
	st.shared.f32 	[%r5+4], %f19;
	st.shared.u32 	[%r5+8], %r57;
$L__BB0_23:
	bar.sync 	0;
	setp.lt.u32 	%p38, %r105, 2;
	@%p38 bra 	$L__BB0_48;
$L__BB0_24:
	mov.u32 	%r6, %r105;
	shr.u32 	%r105, %r6, 1;
	setp.ge.u32 	%p39, %r1, %r105;
	@%p39 bra 	$L__BB0_47;
	mad.lo.s32 	%r8, %r105, 12, %r5;
	ld.shared.f32 	%f32, [%r8];
	ld.shared.f32 	%f33, [%r8+4];
	sub.f32 	%f34, %f32, %f1;
	abs.f32 	%f35, %f34;
	setp.eq.f32 	%p40, %f34, 0f3F800000;
	mov.f32 	%f529, 0f3F800000;
	@%p40 bra 	$L__BB0_30;
	setp.num.f32 	%p41, %f35, %f35;
	@%p41 bra 	$L__BB0_28;
	mov.f32 	%f347, 0f40000000;
	add.rn.f32 	%f529, %f34, %f347;
	bra.uni 	$L__BB0_30;
$L__BB0_28:
	setp.lt.f32 	%p42, %f35, 0f00800000;
	mul.f32 	%f292, %f35, 0f4B800000;
	selp.f32 	%f293, %f292, %f35, %p42;
	mov.b32 	%r59, %f293;
	add.s32 	%r60, %r59, -1060439283;
	and.b32  	%r61, %r60, -8388608;
	sub.s32 	%r62, %r59, %r61;
	mov.b32 	%f294, %r62;
	cvt.rn.f32.s32 	%f295, %r61;
	selp.f32 	%f296, 0fC1C00000, 0f00000000, %p42;
	fma.rn.f32 	%f297, %f295, 0f34000000, %f296;
	add.f32 	%f298, %f294, 0fBF800000;
	add.f32 	%f299, %f294, 0f3F800000;
	rcp.approx.ftz.f32 	%f300, %f299;
	add.f32 	%f301, %f298, %f298;
	mul.f32 	%f302, %f301, %f300;
	mul.f32 	%f303, %f302, %f302;
	neg.f32 	%f304, %f302;
	sub.f32 	%f305, %f298, %f302;
	add.f32 	%f306, %f305, %f305;
	fma.rn.f32 	%f307, %f304, %f298, %f306;
	mul.rn.f32 	%f308, %f300, %f307;
	fma.rn.f32 	%f309, %f303, 0f3A2C32E4, 0f3B52E7DB;
	fma.rn.f32 	%f310, %f309, %f303, 0f3C93BB73;
	fma.rn.f32 	%f311, %f310, %f303, 0f3DF6384F;
	mul.rn.f32 	%f312, %f311, %f303;
	fma.rn.f32 	%f313, %f302, 0f3FB8AA3B, %f297;
	mul.f32 	%f314, %f312, 0f40400000;
	sub.f32 	%f315, %f297, %f313;
	fma.rn.f32 	%f316, %f302, 0f3FB8AA3B, %f315;
	fma.rn.f32 	%f317, %f308, 0f3FB8AA3B, %f316;
	fma.rn.f32 	%f318, %f302, 0f32A55E34, %f317;
	fma.rn.f32 	%f319, %f314, %f308, %f318;
	fma.rn.f32 	%f320, %f312, %f302, %f319;
	add.rn.f32 	%f321, %f313, %f320;
	mov.f32 	%f322, 0f40000000;
	mul.rn.f32 	%f323, %f321, %f322;
	cvt.rni.f32.f32 	%f324, %f323;
	sub.f32 	%f325, %f323, %f324;
	neg.f32 	%f326, %f323;
	fma.rn.f32 	%f327, %f321, 0f40000000, %f326;
	neg.f32 	%f328, %f313;
	add.rn.f32 	%f329, %f321, %f328;
	neg.f32 	%f330, %f329;
	add.rn.f32 	%f331, %f320, %f330;
	fma.rn.f32 	%f332, %f331, 0f40000000, %f327;
	add.f32 	%f333, %f325, %f332;
	setp.gt.f32 	%p43, %f324, 0f00000000;
	selp.b32 	%r63, 0, -2097152000, %p43;
	setp.neu.f32 	%p44, %f34, 0f00000000;
	setp.neu.f32 	%p45, %f35, 0f7F800000;
	setp.lt.f32 	%p46, %f323, 0f00000000;
	selp.f32 	%f334, 0f00000000, 0f7F800000, %p46;
	abs.f32 	%f335, %f323;
	setp.gt.f32 	%p47, %f335, 0f43180000;
	cvt.rzi.s32.f32 	%r64, %f324;
	shl.b32 	%r65, %r64, 23;
	sub.s32 	%r66, %r65, %r63;
	mov.b32 	%f336, %r66;
	add.s32 	%r67, %r63, 2130706432;
	mov.b32 	%f337, %r67;
	fma.rn.f32 	%f338, %f333, 0f391FCB8E, 0f3AAF85ED;
	fma.rn.f32 	%f339, %f338, %f333, 0f3C1D9856;
	fma.rn.f32 	%f340, %f339, %f333, 0f3D6357BB;
	fma.rn.f32 	%f341, %f340, %f333, 0f3E75FDEC;
	fma.rn.f32 	%f342, %f341, %f333, 0f3F317218;
	fma.rn.f32 	%f343, %f342, %f333, 0f3F800000;
	mul.f32 	%f344, %f343, %f337;
	mul.f32 	%f345, %f344, %f336;
	selp.f32 	%f529, %f334, %f345, %p47;
	and.pred  	%p48, %p44, %p45;
	@%p48 bra 	$L__BB0_30;
	add.f32 	%f346, %f34, %f34;
	mov.b32 	%r68, %f346;
	and.b32  	%r69, %r68, 2147483647;
	mov.b32 	%f529, %r69;
$L__BB0_30:
	sub.f32 	%f40, %f33, %f2;
	abs.f32 	%f41, %f40;
	setp.eq.f32 	%p49, %f40, 0f3F800000;
	mov.f32 	%f530, 0f3F800000;
	@%p49 bra 	$L__BB0_35;
	setp.num.f32 	%p50, %f41, %f41;
	@%p50 bra 	$L__BB0_33;
	mov.f32 	%f404, 0f40000000;
	add.rn.f32 	%f530, %f40, %f404;
	bra.uni 	$L__BB0_35;
$L__BB0_33:
	setp.lt.f32 	%p51, %f41, 0f00800000;
	mul.f32 	%f349, %f41, 0f4B800000;
	selp.f32 	%f350, %f349, %f41, %p51;
	mov.b32 	%r70, %f350;
	add.s32 	%r71, %r70, -1060439283;
	and.b32  	%r72, %r71, -8388608;
	sub.s32 	%r73, %r70, %r72;
	mov.b32 	%f351, %r73;
	cvt.rn.f32.s32 	%f352, %r72;
	selp.f32 	%f353, 0fC1C00000, 0f00000000, %p51;
	fma.rn.f32 	%f354, %f352, 0f34000000, %f353;
	add.f32 	%f355, %f351, 0fBF800000;
	add.f32 	%f356, %f351, 0f3F800000;
	rcp.approx.ftz.f32 	%f357, %f356;
	add.f32 	%f358, %f355, %f355;
	mul.f32 	%f359, %f358, %f357;
	mul.f32 	%f360, %f359, %f359;
	neg.f32 	%f361, %f359;
	sub.f32 	%f362, %f355, %f359;
	add.f32 	%f363, %f362, %f362;
	fma.rn.f32 	%f364, %f361, %f355, %f363;
	mul.rn.f32 	%f365, %f357, %f364;
	fma.rn.f32 	%f366, %f360, 0f3A2C32E4, 0f3B52E7DB;
	fma.rn.f32 	%f367, %f366, %f360, 0f3C93BB73;
	fma.rn.f32 	%f368, %f367, %f360, 0f3DF6384F;
	mul.rn.f32 	%f369, %f368, %f360;
	fma.rn.f32 	%f370, %f359, 0f3FB8AA3B, %f354;
	mul.f32 	%f371, %f369, 0f40400000;
	sub.f32 	%f372, %f354, %f370;
	fma.rn.f32 	%f373, %f359, 0f3FB8AA3B, %f372;
	fma.rn.f32 	%f374, %f365, 0f3FB8AA3B, %f373;
	fma.rn.f32 	%f375, %f359, 0f32A55E34, %f374;
	fma.rn.f32 	%f376, %f371, %f365, %f375;
	fma.rn.f32 	%f377, %f369, %f359, %f376;
	add.rn.f32 	%f378, %f370, %f377;
	mov.f32 	%f379, 0f40000000;
	mul.rn.f32 	%f380, %f378, %f379;
	cvt.rni.f32.f32 	%f381, %f380;
	sub.f32 	%f382, %f380, %f381;
	neg.f32 	%f383, %f380;
	fma.rn.f32 	%f384, %f378, 0f40000000, %f383;
	neg.f32 	%f385, %f370;
	add.rn.f32 	%f386, %f378, %f385;
	neg.f32 	%f387, %f386;
	add.rn.f32 	%f388, %f377, %f387;
	fma.rn.f32 	%f389, %f388, 0f40000000, %f384;
	add.f32 	%f390, %f382, %f389;
	setp.gt.f32 	%p52, %f381, 0f00000000;
	selp.b32 	%r74, 0, -2097152000, %p52;
	setp.neu.f32 	%p53, %f40, 0f00000000;
	setp.neu.f32 	%p54, %f41, 0f7F800000;
	setp.lt.f32 	%p55, %f380, 0f00000000;
	selp.f32 	%f391, 0f00000000, 0f7F800000, %p55;
	abs.f32 	%f392, %f380;
	setp.gt.f32 	%p56, %f392, 0f43180000;
	cvt.rzi.s32.f32 	%r75, %f381;
	shl.b32 	%r76, %r75, 23;
	sub.s32 	%r77, %r76, %r74;
	mov.b32 	%f393, %r77;
	add.s32 	%r78, %r74, 2130706432;
	mov.b32 	%f394, %r78;
	fma.rn.f32 	%f395, %f390, 0f391FCB8E, 0f3AAF85ED;
	fma.rn.f32 	%f396, %f395, %f390, 0f3C1D9856;
	fma.rn.f32 	%f397, %f396, %f390, 0f3D6357BB;
	fma.rn.f32 	%f398, %f397, %f390, 0f3E75FDEC;
	fma.rn.f32 	%f399, %f398, %f390, 0f3F317218;
	fma.rn.f32 	%f400, %f399, %f390, 0f3F800000;
	mul.f32 	%f401, %f400, %f394;
	mul.f32 	%f402, %f401, %f393;
	selp.f32 	%f530, %f391, %f402, %p56;
	and.pred  	%p57, %p53, %p54;
	@%p57 bra 	$L__BB0_35;
	add.f32 	%f403, %f40, %f40;
	mov.b32 	%r79, %f403;
	and.b32  	%r80, %r79, 2147483647;
	mov.b32 	%f530, %r80;
$L__BB0_35:
	add.f32 	%f46, %f529, %f530;
	ld.shared.f32 	%f406, [%r5];
	ld.shared.f32 	%f47, [%r5+4];
	sub.f32 	%f48, %f406, %f1;
	abs.f32 	%f49, %f48;
	setp.eq.f32 	%p58, %f48, 0f3F800000;
	mov.f32 	%f531, 0f3F800000;
	@%p58 bra 	$L__BB0_40;
	setp.num.f32 	%p59, %f49, %f49;
	@%p59 bra 	$L__BB0_38;
	mov.f32 	%f462, 0f40000000;
	add.rn.f32 	%f531, %f48, %f462;
	bra.uni 	$L__BB0_40;
$L__BB0_38:
	setp.lt.f32 	%p60, %f49, 0f00800000;
	mul.f32 	%f407, %f49, 0f4B800000;
	selp.f32 	%f408, %f407, %f49, %p60;
	mov.b32 	%r81, %f408;
	add.s32 	%r82, %r81, -1060439283;
	and.b32  	%r83, %r82, -8388608;
	sub.s32 	%r84, %r81, %r83;
	mov.b32 	%f409, %r84;
	cvt.rn.f32.s32 	%f410, %r83;
	selp.f32 	%f411, 0fC1C00000, 0f00000000, %p60;
	fma.rn.f32 	%f412, %f410, 0f34000000, %f411;
	add.f32 	%f413, %f409, 0fBF800000;
	add.f32 	%f414, %f409, 0f3F800000;
	rcp.approx.ftz.f32 	%f415, %f414;
	add.f32 	%f416, %f413, %f413;
	mul.f32 	%f417, %f416, %f415;
	mul.f32 	%f418, %f417, %f417;
	neg.f32 	%f419, %f417;
	sub.f32 	%f420, %f413, %f417;
	add.f32 	%f421, %f420, %f420;
	fma.rn.f32 	%f422, %f419, %f413, %f421;
	mul.rn.f32 	%f423, %f415, %f422;
	fma.rn.f32 	%f424, %f418, 0f3A2C32E4, 0f3B52E7DB;
	fma.rn.f32 	%f425, %f424, %f418, 0f3C93BB73;
	fma.rn.f32 	%f426, %f425, %f418, 0f3DF6384F;
	mul.rn.f32 	%f427, %f426, %f418;
	fma.rn.f32 	%f428, %f417, 0f3FB8AA3B, %f412;
	mul.f32 	%f429, %f427, 0f40400000;
	sub.f32 	%f430, %f412, %f428;
	fma.rn.f32 	%f431, %f417, 0f3FB8AA3B, %f430;
	fma.rn.f32 	%f432, %f423, 0f3FB8AA3B, %f431;
	fma.rn.f32 	%f433, %f417, 0f32A55E34, %f432;
	fma.rn.f32 	%f434, %f429, %f423, %f433;
	fma.rn.f32 	%f435, %f427, %f417, %f434;
	add.rn.f32 	%f436, %f428, %f435;
	mov.f32 	%f437, 0f40000000;
	mul.rn.f32 	%f438, %f436, %f437;
	cvt.rni.f32.f32 	%f439, %f438;
	sub.f32 	%f440, %f438, %f439;
	neg.f32 	%f441, %f438;
	fma.rn.f32 	%f442, %f436, 0f40000000, %f441;
	neg.f32 	%f443, %f428;
	add.rn.f32 	%f444, %f436, %f443;
	neg.f32 	%f445, %f444;
	add.rn.f32 	%f446, %f435, %f445;
	fma.rn.f32 	%f447, %f446, 0f40000000, %f442;
	add.f32 	%f448, %f440, %f447;
	setp.gt.f32 	%p61, %f439, 0f00000000;
	selp.b32 	%r85, 0, -2097152000, %p61;
	setp.neu.f32 	%p62, %f48, 0f00000000;
	setp.neu.f32 	%p63, %f49, 0f7F800000;
	setp.lt.f32 	%p64, %f438, 0f00000000;
	selp.f32 	%f449, 0f00000000, 0f7F800000, %p64;
	abs.f32 	%f450, %f438;
	setp.gt.f32 	%p65, %f450, 0f43180000;
	cvt.rzi.s32.f32 	%r86, %f439;
	shl.b32 	%r87, %r86, 23;
	sub.s32 	%r88, %r87, %r85;
	mov.b32 	%f451, %r88;
	add.s32 	%r89, %r85, 2130706432;
	mov.b32 	%f452, %r89;
	fma.rn.f32 	%f453, %f448, 0f391FCB8E, 0f3AAF85ED;
	fma.rn.f32 	%f454, %f453, %f448, 0f3C1D9856;
	fma.rn.f32 	%f455, %f454, %f448, 0f3D6357BB;
	fma.rn.f32 	%f456, %f455, %f448, 0f3E75FDEC;
	fma.rn.f32 	%f457, %f456, %f448, 0f3F317218;
	fma.rn.f32 	%f458, %f457, %f448, 0f3F800000;
	mul.f32 	%f459, %f458, %f452;
	mul.f32 	%f460, %f459, %f451;
	selp.f32 	%f531, %f449, %f460, %p65;
	and.pred  	%p66, %p62, %p63;
	@%p66 bra 	$L__BB0_40;
	add.f32 	%f461, %f48, %f48;
	mov.b32 	%r90, %f461;
	and.b32  	%r91, %r90, 2147483647;
	mov.b32 	%f531, %r91;
$L__BB0_40:
	sub.f32 	%f54, %f47, %f2;
	abs.f32 	%f55, %f54;
	setp.eq.f32 	%p67, %f54, 0f3F800000;
	mov.f32 	%f532, 0f3F800000;
	@%p67 bra 	$L__BB0_45;
	setp.num.f32 	%p68, %f55, %f55;
	@%p68 bra 	$L__BB0_43;
	mov.f32 	%f519, 0f40000000;
	add.rn.f32 	%f532, %f54, %f519;
	bra.uni 	$L__BB0_45;
$L__BB0_43:
	setp.lt.f32 	%p69, %f55, 0f00800000;
	mul.f32 	%f464, %f55, 0f4B800000;
	selp.f32 	%f465, %f464, %f55, %p69;
	mov.b32 	%r92, %f465;
	add.s32 	%r93, %r92, -1060439283;
	and.b32  	%r94, %r93, -8388608;
	sub.s32 	%r95, %r92, %r94;
	mov.b32 	%f466, %r95;
	cvt.rn.f32.s32 	%f467, %r94;
	selp.f32 	%f468, 0fC1C00000, 0f00000000, %p69;
	fma.rn.f32 	%f469, %f467, 0f34000000, %f468;
	add.f32 	%f470, %f466, 0fBF800000;
	add.f32 	%f471, %f466, 0f3F800000;
	rcp.approx.ftz.f32 	%f472, %f471;
	add.f32 	%f473, %f470, %f470;
	mul.f32 	%f474, %f473, %f472;
	mul.f32 	%f475, %f474, %f474;
	neg.f32 	%f476, %f474;
	sub.f32 	%f477, %f470, %f474;
	add.f32 	%f478, %f477, %f477;
	fma.rn.f32 	%f479, %f476, %f470, %f478;
	mul.rn.f32 	%f480, %f472, %f479;
	fma.rn.f32 	%f481, %f475, 0f3A2C32E4, 0f3B52E7DB;
	fma.rn.f32 	%f482, %f481, %f475, 0f3C93BB73;
	fma.rn.f32 	%f483, %f482, %f475, 0f3DF6384F;
	mul.rn.f32 	%f484, %f483, %f475;
	fma.rn.f32 	%f485, %f474, 0f3FB8AA3B, %f469;
	mul.f32 	%f486, %f484, 0f40400000;
	sub.f32 	%f487, %f469, %f485;
	fma.rn.f32 	%f488, %f474, 0f3FB8AA3B, %f487;
	fma.rn.f32 	%f489, %f480, 0f3FB8AA3B, %f488;
	fma.rn.f32 	%f490, %f474, 0f32A55E34, %f489;
	fma.rn.f32 	%f491, %f486, %f480, %f490;
	fma.rn.f32 	%f492, %f484, %f474, %f491;
	add.rn.f32 	%f493, %f485, %f492;
	mov.f32 	%f494, 0f40000000;
	mul.rn.f32 	%f495, %f493, %f494;
	cvt.rni.f32.f32 	%f496, %f495;
	sub.f32 	%f497, %f495, %f496;
	neg.f32 	%f498, %f495;
	fma.rn.f32 	%f499, %f493, 0f40000000, %f498;
	neg.f32 	%f500, %f485;
	add.rn.f32 	%f501, %f493, %f500;
	neg.f32 	%f502, %f501;
	add.rn.f32 	%f503, %f492, %f502;
	fma.rn.f32 	%f504, %f503, 0f40000000, %f499;
	add.f32 	%f505, %f497, %f504;
	setp.gt.f32 	%p70, %f496, 0f00000000;
	selp.b32 	%r96, 0, -2097152000, %p70;
	setp.neu.f32 	%p71, %f54, 0f00000000;
	setp.neu.f32 	%p72, %f55, 0f7F800000;
	setp.lt.f32 	%p73, %f495, 0f00000000;
	selp.f32 	%f506, 0f00000000, 0f7F800000, %p73;
	abs.f32 	%f507, %f495;
	setp.gt.f32 	%p74, %f507, 0f43180000;
	cvt.rzi.s32.f32 	%r97, %f496;
	shl.b32 	%r98, %r97, 23;
	sub.s32 	%r99, %r98, %r96;
	mov.b32 	%f508, %r99;
	add.s32 	%r100, %r96, 2130706432;
	mov.b32 	%f509, %r100;
	fma.rn.f32 	%f510, %f505, 0f391FCB8E, 0f3AAF85ED;
	fma.rn.f32 	%f511, %f510, %f505, 0f3C1D9856;
	fma.rn.f32 	%f512, %f511, %f505, 0f3D6357BB;
	fma.rn.f32 	%f513, %f512, %f505, 0f3E75FDEC;
	fma.rn.f32 	%f514, %f513, %f505, 0f3F317218;
	fma.rn.f32 	%f515, %f514, %f505, 0f3F800000;
	mul.f32 	%f516, %f515, %f509;
	mul.f32 	%f517, %f516, %f508;
	selp.f32 	%f532, %f506, %f517, %p74;
	and.pred  	%p75, %p71, %p72;
	@%p75 bra 	$L__BB0_45;
	add.f32 	%f518, %f54, %f54;
	mov.b32 	%r101, %f518;
	and.b32  	%r102, %r101, 2147483647;
	mov.b32 	%f532, %r102;
$L__BB0_45:
	add.f32 	%f520, %f531, %f532;
	sqrt.rn.f32 	%f521, %f520;
	sqrt.rn.f32 	%f522, %f46;
	setp.geu.f32 	%p76, %f522, %f521;
	@%p76 bra 	$L__BB0_47;
	ld.shared.u32 	%r103, [%r8+8];
	st.shared.f32 	[%r5], %f32;
	st.shared.f32 	[%r5+4], %f33;
	st.shared.u32 	[%r5+8], %r103;
$L__BB0_47:
	bar.sync 	0;
	setp.gt.u32 	%p77, %r6, 3;
	@%p77 bra 	$L__BB0_24;
$L__BB0_48:
	setp.ne.s32 	%p78, %r1, 0;
	@%p78 bra 	$L__BB0_50;
	cvta.to.global.u64 	%rd10, %rd4;
	mul.wide.u32 	%rd11, %r2, 12;
	add.s64 	%rd12, %rd10, %rd11;
	ld.shared.f32 	%f523, [_ZZ13min_reductionP5TackaS0_S0_E5tacke];
	ld.shared.f32 	%f524, [_ZZ13min_reductionP5TackaS0_S0_E5tacke+4];
	ld.shared.u32 	%r104, [_ZZ13min_reductionP5TackaS0_S0_E5tacke+8];
	st.global.f32 	[%rd12], %f523;
	st.global.f32 	[%rd12+4], %f524;
	st.global.u32 	[%rd12+8], %r104;
$L__BB0_50:
	ret;

}


// ===== COMPILED SASS (sm_100) =====

	.target	sm_100

	.elftype	@"ET_EXEC"


//--------------------- .note.nv.tkinfo           --------------------------
	.section	.note.nv.tkinfo,"",@"SHT_NOTE"
	.sectionflags	@"SHF_NOTE_NV_TKINFO"
	.tkinfo
        /*0018*/ 	.word	0x00000002
        /*0030*/ 	.string	""
        /*0030*/ 	.string	"ptxas"
        /*0030*/ 	.string	"Cuda compilation tools, release 13.0, V13.0.88"
        /*0030*/ 	.string	"Build cuda_13.0.r13.0/compiler.36424714_0"
        /*0030*/ 	.string	"-arch sm_100 -m 64 "



//--------------------- .note.nv.cuinfo           --------------------------
	.section	.note.nv.cuinfo,"",@"SHT_NOTE"
	.sectionflags	@"SHF_NOTE_NV_CUINFO"
        /*0018*/ 	.short	0x0002
        /*001a*/ 	.short	0x0064
        /*001c*/ 	.short	0x0082
	.zero		2


//--------------------- .nv.info                  --------------------------
	.section	.nv.info,"",@"SHT_CUDA_INFO"
	.align	4


	//----- nvinfo : EIATTR_REGCOUNT
	.align		4
        /*0000*/ 	.byte	0x04, 0x2f
        /*0002*/ 	.short	(.L_1 - .L_0)
	.align		4
.L_0:
        /*0004*/ 	.word	index@(_Z13min_reductionP5TackaS0_S0_)
        /*0008*/ 	.word	0x0000001d


	//----- nvinfo : EIATTR_FRAME_SIZE
	.align		4
.L_1:
        /*000c*/ 	.byte	0x04, 0x11
        /*000e*/ 	.short	(.L_3 - .L_2)
	.align		4
.L_2:
        /*0010*/ 	.word	index@($__internal_0_$__cuda_sm20_sqrt_rn_f32_slowpath)
        /*0014*/ 	.word	0x00000000


	//----- nvinfo : EIATTR_FRAME_SIZE
	.align		4
.L_3:
        /*0018*/ 	.byte	0x04, 0x11
        /*001a*/ 	.short	(.L_5 - .L_4)
	.align		4
.L_4:
        /*001c*/ 	.word	index@(_Z13min_reductionP5TackaS0_S0_)
        /*0020*/ 	.word	0x00000000


	//----- nvinfo : EIATTR_MIN_STACK_SIZE
	.align		4
.L_5:
        /*0024*/ 	.byte	0x04, 0x12
        /*0026*/ 	.short	(.L_7 - .L_6)
	.align		4
.L_6:
        /*0028*/ 	.word	index@(_Z13min_reductionP5TackaS0_S0_)
        /*002c*/ 	.word	0x00000000
.L_7:


//--------------------- .nv.compat                --------------------------
	.section	.nv.compat,"",@"SHT_CUDA_COMPAT_INFO"
	.align	4
        /*0000*/ 	.byte	0x02, 0x09, 0x00, 0x00, 0x02, 0x02, 0x01, 0x00, 0x02, 0x05, 0x05, 0x00, 0x03, 0x07, 0x01, 0x01
        /*0010*/ 	.byte	0x02, 0x03, 0x00, 0x00, 0x02, 0x06, 0x01, 0x00, 0x04, 0x0b, 0x08, 0x00, 0x01, 0x00, 0x00, 0x00
        /*0020*/ 	.byte	0x00, 0x00, 0x00, 0x00


//--------------------- .nv.info._Z13min_reductionP5TackaS0_S0_ --------------------------
	.section	.nv.info._Z13min_reductionP5TackaS0_S0_,"",@"SHT_CUDA_INFO"
	.sectionflags	@""
	.align	4


	//----- nvinfo : EIATTR_CUDA_API_VERSION
	.align		4
        /*0000*/ 	.byte	0x04, 0x37
        /*0002*/ 	.short	(.L_9 - .L_8)
.L_8:
        /*0004*/ 	.word	0x00000082


	//----- nvinfo : EIATTR_KPARAM_INFO
	.align		4
.L_9:
        /*0008*/ 	.byte	0x04, 0x17
        /*000a*/ 	.short	(.L_11 - .L_10)
.L_10:
        /*000c*/ 	.word	0x00000000
        /*0010*/ 	.short	0x0002
        /*0012*/ 	.short	0x0010
        /*0014*/ 	.byte	0x00, 0xf5, 0x21, 0x00


	//----- nvinfo : EIATTR_KPARAM_INFO
	.align		4
.L_11:
        /*0018*/ 	.byte	0x04, 0x17
        /*001a*/ 	.short	(.L_13 - .L_12)
.L_12:
        /*001c*/ 	.word	0x00000000
        /*0020*/ 	.short	0x0001
        /*0022*/ 	.short	0x0008
        /*0024*/ 	.byte	0x00, 0xf5, 0x21, 0x00


	//----- nvinfo : EIATTR_KPARAM_INFO
	.align		4
.L_13:
        /*0028*/ 	.byte	0x04, 0x17
        /*002a*/ 	.short	(.L_15 - .L_14)
.L_14:
        /*002c*/ 	.word	0x00000000
        /*0030*/ 	.short	0x0000
        /*0032*/ 	.short	0x0000
        /*0034*/ 	.byte	0x00, 0xf5, 0x21, 0x00


	//----- nvinfo : EIATTR_SPARSE_MMA_MASK
	.align		4
.L_15:
        /*0038*/ 	.byte	0x03, 0x50
        /*003a*/ 	.short	0x0000


	//----- nvinfo : EIATTR_MAXREG_COUNT
	.align		4
        /*003c*/ 	.byte	0x03, 0x1b
        /*003e*/ 	.short	0x00ff


	//----- nvinfo : EIATTR_NUM_BARRIERS
	.align		4
        /*0040*/ 	.byte	0x02, 0x4c
        /*0042*/ 	.byte	0x01
	.zero		1


	//----- nvinfo : EIATTR_MERCURY_ISA_VERSION
	.align		4
        /*0044*/ 	.byte	0x03, 0x5f
        /*0046*/ 	.short	0x0101


	//----- nvinfo : EIATTR_UNUSED_LOAD_BYTE_OFFSET
	.align		4
        /*0048*/ 	.byte	0x04, 0x44
        /*004a*/ 	.short	(.L_17 - .L_16)


	//   ....[0]....
.L_16:
        /*004c*/ 	.word	0x00002b40
        /*0050*/ 	.word	0x00000fff


	//----- nvinfo : EIATTR_VRC_CTA_INIT_COUNT
	.align		4
.L_17:
        /*0054*/ 	.byte	0x02, 0x4a
	.zero		1
	.zero		1


	//----- nvinfo : EIATTR_EXIT_INSTR_OFFSETS
	.align		4
        /*0058*/ 	.byte	0x04, 0x1c
        /*005a*/ 	.short	(.L_19 - .L_18)


	//   ....[0]....
.L_18:
        /*005c*/ 	.word	0x00002ae0


	//   ....[1]....
        /*0060*/ 	.word	0x00002b80


	//----- nvinfo : EIATTR_CRS_STACK_SIZE
	.align		4
.L_19:
        /*0064*/ 	.byte	0x04, 0x1e
        /*0066*/ 	.short	(.L_21 - .L_20)
.L_20:
        /*0068*/ 	.word	0x00000000


	//----- nvinfo : EIATTR_CBANK_PARAM_SIZE
	.align		4
.L_21:
        /*006c*/ 	.byte	0x03, 0x19
        /*006e*/ 	.short	0x0018


	//----- nvinfo : EIATTR_PARAM_CBANK
	.align		4
        /*0070*/ 	.byte	0x04, 0x0a
        /*0072*/ 	.short	(.L_23 - .L_22)
	.align		4
.L_22:
        /*0074*/ 	.word	index@(.nv.constant0._Z13min_reductionP5TackaS0_S0_)
        /*0078*/ 	.short	0x0380
        /*007a*/ 	.short	0x0018


	//----- nvinfo : EIATTR_SW_WAR
	.align		4
.L_23:
        /*007c*/ 	.byte	0x04, 0x36
        /*007e*/ 	.short	(.L_25 - .L_24)
.L_24:
        /*0080*/ 	.word	0x00000008
.L_25:


//--------------------- .nv.callgraph             --------------------------
	.section	.nv.callgraph,"",@"SHT_CUDA_CALLGRAPH"
	.align	4
	.sectionentsize	8
	.align		4
        /*0000*/ 	.word	0x00000000
	.align		4
        /*0004*/ 	.word	0xffffffff
	.align		4
        /*0008*/ 	.word	0x00000000
	.align		4
        /*000c*/ 	.word	0xfffffffe
	.align		4
        /*0010*/ 	.word	0x00000000
	.align		4
        /*0014*/ 	.word	0xfffffffd
	.align		4
        /*0018*/ 	.word	0x00000000
	.align		4
        /*001c*/ 	.word	0xfffffffc


//--------------------- .text._Z13min_reductionP5TackaS0_S0_ --------------------------
	.section	.text._Z13min_reductionP5TackaS0_S0_,"ax",@progbits
	.align	128
        .global         _Z13min_reductionP5TackaS0_S0_
        .type           _Z13min_reductionP5TackaS0_S0_,@function
        .size           _Z13min_reductionP5TackaS0_S0_,(.L_x_34 - _Z13min_reductionP5TackaS0_S0_)
        .other          _Z13min_reductionP5TackaS0_S0_,@"STO_CUDA_ENTRY STV_DEFAULT"
_Z13min_reductionP5TackaS0_S0_:
.text._Z13min_reductionP5TackaS0_S0_:
[----:B------:R-:W-:Y:S01]  /*0000*/  LDC R1, c[0x0][0x37c] ;  /* 0x0000df00ff017b82 */ /* 0x000fe20000000800 */
[----:B------:R-:W0:Y:S01]  /*0010*/  S2R R12, SR_CTAID.X ;  /* 0x00000000000c7919 */ /* 0x000e220000002500 */
[----:B------:R-:W1:Y:S06]  /*0020*/  LDCU UR4, c[0x0][0x360] ;  /* 0x00006c00ff0477ac */ /* 0x000e6c0008000800 */
[----:B------:R-:W2:Y:S01]  /*0030*/  LDC.64 R2, c[0x0][0x380] ;  /* 0x0000e000ff027b82 */ /* 0x000ea20000000a00 */
[----:B------:R-:W3:Y:S01]  /*0040*/  S2R R11, SR_TID.X ;  /* 0x00000000000b7919 */ /* 0x000ee20000002100 */
[----:B------:R-:W4:Y:S06]  /*0050*/  LDCU.64 UR6, c[0x0][0x358] ;  /* 0x00006b00ff0677ac */ /* 0x000f2c0008000a00 */
[----:B------:R-:W4:Y:S01]  /*0060*/  LDC.64 R20, c[0x0][0x390] ;  /* 0x0000e400ff147b82 */ /* 0x000f220000000a00 */
[----:B-1----:R-:W-:Y:S01]  /*0070*/  MOV R10, UR4 ;  /* 0x00000004000a7c02 */ /* 0x002fe20008000f00 */
[----:B0-----:R-:W-:Y:S01]  /*0080*/  IMAD R0, R12, UR4, RZ ;  /* 0x000000040c007c24 */ /* 0x001fe2000f8e02ff */
[----:B----4-:R-:W4:Y:S04]  /*0090*/  LDG.E R9, desc[UR6][R20.64] ;  /* 0x0000000614097981 */ /* 0x010f28000c1e1900 */
[----:B---3--:R-:W-:Y:S01]  /*00a0*/  LEA R5, R0, R11, 0x1 ;  /* 0x0000000b00057211 */ /* 0x008fe200078e08ff */
[----:B------:R-:W3:Y:S03]  /*00b0*/  LDG.E R8, desc[UR6][R20.64+0x4] ;  /* 0x0000040614087981 */ /* 0x000ee6000c1e1900 */
[C---:B------:R-:W-:Y:S01]  /*00c0*/  IADD3 R7, PT, PT, R5.reuse, R10, RZ ;  /* 0x0000000a05077210 */ /* 0x040fe20007ffe0ff */
[----:B--2---:R-:W-:-:S04]  /*00d0*/  IMAD.WIDE R4, R5, 0xc, R2 ;  /* 0x0000000c05047825 */ /* 0x004fc800078e0202 */
[----:B------:R-:W-:Y:S01]  /*00e0*/  IMAD.WIDE.U32 R2, R7, 0xc, R2 ;  /* 0x0000000c07027825 */ /* 0x000fe200078e0002 */
[----:B------:R-:W4:Y:S04]  /*00f0*/  LDG.E R14, desc[UR6][R4.64] ;  /* 0x00000006040e7981 */ /* 0x000f28000c1e1900 */
[----:B------:R-:W3:Y:S04]  /*0100*/  LDG.E R13, desc[UR6][R4.64+0x4] ;  /* 0x00000406040d7981 */ /* 0x000ee8000c1e1900 */
[----:B------:R-:W2:Y:S04]  /*0110*/  LDG.E R16, desc[UR6][R2.64] ;  /* 0x0000000602107981 */ /* 0x000ea8000c1e1900 */
[----:B------:R-:W5:Y:S01]  /*0120*/  LDG.E R15, desc[UR6][R2.64+0x4] ;  /* 0x00000406020f7981 */ /* 0x000f62000c1e1900 */
[----:B------:R-:W-:Y:S01]  /*0130*/  BSSY.RECONVERGENT B0, `(.L_x_0) ;  /* 0x000004c000007945 */ /* 0x000fe20003800200 */
[----:B------:R-:W-:-:S02]  /*0140*/  HFMA2 R17, -RZ, RZ, 1.875, 0 ;  /* 0x3f800000ff117431 */ /* 0x000fc400000001ff */
[----:B----4-:R-:W-:-:S05]  /*0150*/  FADD R18, -R9, R14 ;  /* 0x0000000e09127221 */ /* 0x010fca0000000100 */
[----:B------:R-:W-:Y:S01]  /*0160*/  FSETP.NEU.AND P0, PT, R18, 1, PT ;  /* 0x3f8000001200780b */ /* 0x000fe20003f0d000 */
[C---:B---3--:R-:W-:Y:S01]  /*0170*/  FADD R7, -R8.reuse, R13 ;  /* 0x0000000d08077221 */ /* 0x048fe20000000100 */
[----:B--2---:R-:W-:Y:S01]  /*0180*/  FADD R0, -R9, R16 ;  /* 0x0000001009007221 */ /* 0x004fe20000000100 */
[----:B-----5:R-:W-:-:S03]  /*0190*/  FADD R6, -R8, R15 ;  /* 0x0000000f08067221 */ /* 0x020fc60000000100 */
[----:B------:R-:W-:Y:S02]  /*01a0*/  FSETP.NEU.AND P3, PT, R7, 1, PT ;  /* 0x3f8000000700780b */ /* 0x000fe40003f6d000 */
[----:B------:R-:W-:Y:S02]  /*01b0*/  FSETP.NEU.AND P2, PT, R0, 1, PT ;  /* 0x3f8000000000780b */ /* 0x000fe40003f4d000 */
[----:B------:R-:W-:-:S03]  /*01c0*/  FSETP.NEU.AND P1, PT, R6, 1, PT ;  /* 0x3f8000000600780b */ /* 0x000fc60003f2d000 */
[----:B------:R-:W-:Y:S10]  /*01d0*/  @!P0 BRA `(.L_x_1) ;  /* 0x0000000400048947 */ /* 0x000ff40003800000 */
[----:B------:R-:W-:-:S13]  /*01e0*/  FSETP.NAN.AND P0, PT, |R18|, |R18|, PT ;  /* 0x400000121200720b */ /* 0x000fda0003f08200 */
[----:B------:R-:W-:Y:S01]  /*01f0*/  @P0 FADD R17, R18, 2 ;  /* 0x4000000012110421 */ /* 0x000fe20000000000 */
[----:B------:R-:W-:Y:S06]  /*0200*/  @P0 BRA `(.L_x_1) ;  /* 0x0000000000f80947 */ /* 0x000fec0003800000 */
[C---:B------:R-:W-:Y:S01]  /*0210*/  FMUL R17, |R18|.reuse, 16777216 ;  /* 0x4b80000012117820 */ /* 0x040fe20000400200 */
[C---:B------:R-:W-:Y:S02]  /*0220*/  FSETP.GEU.AND P0, PT, |R18|.reuse, 1.175494350822287508e-38, PT ;  /* 0x008000001200780b */ /* 0x040fe40003f0e200 */
[----:B------:R-:W-:Y:S02]  /*0230*/  MOV R26, 0x3a2c32e4 ;  /* 0x3a2c32e4001a7802 */ /* 0x000fe40000000f00 */
[----:B------:R-:W-:Y:S02]  /*0240*/  FSEL R17, R17, |R18|, !P0 ;  /* 0x4000001211117208 */ /* 0x000fe40004000000 */
[----:B------:R-:W-:Y:S02]  /*0250*/  FSEL R21, RZ, -24, P0 ;  /* 0xc1c00000ff157808 */ /* 0x000fe40000000000 */
[----:B------:R-:W-:Y:S02]  /*0260*/  IADD3 R19, PT, PT, R17, -0x3f3504f3, RZ ;  /* 0xc0cafb0d11137810 */ /* 0x000fe40007ffe0ff */
[----:B------:R-:W-:-:S02]  /*0270*/  FSETP.NEU.AND P0, PT, |R18|, +INF , PT ;  /* 0x7f8000001200780b */ /* 0x000fc40003f0d200 */
[----:B------:R-:W-:Y:S02]  /*0280*/  LOP3.LUT R20, R19, 0xff800000, RZ, 0xc0, !PT ;  /* 0xff80000013147812 */ /* 0x000fe400078ec0ff */
[----:B------:R-:W-:Y:S02]  /*0290*/  FSETP.NEU.AND P0, PT, R18, RZ, P0 ;  /* 0x000000ff1200720b */ /* 0x000fe4000070d000 */
[-C--:B------:R-:W-:Y:S02]  /*02a0*/  IADD3 R19, PT, PT, R17, -R20.reuse, RZ ;  /* 0x8000001411137210 */ /* 0x080fe40007ffe0ff */
[----:B------:R-:W-:-:S03]  /*02b0*/  I2FP.F32.S32 R20, R20 ;  /* 0x0000001400147245 */ /* 0x000fc60000201400 */
[C---:B------:R-:W-:Y:S01]  /*02c0*/  FADD R17, R19.reuse, 1 ;  /* 0x3f80000013117421 */ /* 0x040fe20000000000 */
[----:B------:R-:W-:-:S04]  /*02d0*/  FADD R24, R19, -1 ;  /* 0xbf80000013187421 */ /* 0x000fc80000000000 */
[----:B------:R-:W-:Y:S01]  /*02e0*/  FADD R22, R24, R24 ;  /* 0x0000001818167221 */ /* 0x000fe20000000000 */
[----:B------:R-:W0:Y:S01]  /*02f0*/  MUFU.RCP R17, R17 ;  /* 0x0000001100117308 */ /* 0x000e220000001000 */
[----:B------:R-:W-:Y:S02]  /*0300*/  @!P0 FADD R18, R18, R18 ;  /* 0x0000001212128221 */ /* 0x000fe40000000000 */
[----:B0-----:R-:W-:-:S04]  /*0310*/  FMUL R19, R17, R22 ;  /* 0x0000001611137220 */ /* 0x001fc80000400000 */
[----:B------:R-:W-:-:S04]  /*0320*/  FADD R22, R24, -R19 ;  /* 0x8000001318167221 */ /* 0x000fc80000000000 */
[----:B------:R-:W-:Y:S01]  /*0330*/  FADD R23, R22, R22 ;  /* 0x0000001616177221 */ /* 0x000fe20000000000 */
[----:B------:R-:W-:Y:S01]  /*0340*/  FFMA R22, R20, 1.1920928955078125e-07, R21 ;  /* 0x3400000014167823 */ /* 0x000fe20000000015 */
[CC--:B------:R-:W-:Y:S02]  /*0350*/  FMUL R21, R19.reuse, R19.reuse ;  /* 0x0000001313157220 */ /* 0x0c0fe40000400000 */
[----:B------:R-:W-:Y:S01]  /*0360*/  FFMA R24, R24, -R19, R23 ;  /* 0x8000001318187223 */ /* 0x000fe20000000017 */
[----:B------:R-:W-:Y:S01]  /*0370*/  FFMA R20, R19, 1.4426950216293334961, R22 ;  /* 0x3fb8aa3b13147823 */ /* 0x000fe20000000016 */
[----:B------:R-:W-:Y:S02]  /*0380*/  FFMA R26, R21, R26, 0.0032181653659790754318 ;  /* 0x3b52e7db151a7423 */ /* 0x000fe4000000001a */
[----:B------:R-:W-:Y:S01]  /*0390*/  FMUL R24, R17, R24 ;  /* 0x0000001811187220 */ /* 0x000fe20000400000 */
[----:B------:R-:W-:Y:S01]  /*03a0*/  FADD R22, R22, -R20 ;  /* 0x8000001416167221 */ /* 0x000fe20000000000 */
[----:B------:R-:W-:-:S03]  /*03b0*/  FFMA R26, R21, R26, 0.018033718690276145935 ;  /* 0x3c93bb73151a7423 */ /* 0x000fc6000000001a */
[----:B------:R-:W-:Y:S01]  /*03c0*/  FFMA R23, R19, 1.4426950216293334961, R22 ;  /* 0x3fb8aa3b13177823 */ /* 0x000fe20000000016 */
[----:B------:R-:W-:-:S03]  /*03d0*/  FFMA R26, R21, R26, 0.12022458761930465698 ;  /* 0x3df6384f151a7423 */ /* 0x000fc6000000001a */
[----:B------:R-:W-:Y:S01]  /*03e0*/  FFMA R22, R24, 1.4426950216293334961, R23 ;  /* 0x3fb8aa3b18167823 */ /* 0x000fe20000000017 */
[----:B------:R-:W-:-:S03]  /*03f0*/  FMUL R26, R21, R26 ;  /* 0x0000001a151a7220 */ /* 0x000fc60000400000 */
[----:B------:R-:W-:Y:S01]  /*0400*/  FFMA R21, R19, 1.9251366722983220825e-08, R22 ;  /* 0x32a55e3413157823 */ /* 0x000fe20000000016 */
[----:B------:R-:W-:-:S04]  /*0410*/  FMUL R17, R26, 3 ;  /* 0x404000001a117820 */ /* 0x000fc80000400000 */
[----:B------:R-:W-:-:S04]  /*0420*/  FFMA R17, R24, R17, R21 ;  /* 0x0000001118117223 */ /* 0x000fc80000000015 */
[----:B------:R-:W-:-:S04]  /*0430*/  FFMA R19, R19, R26, R17 ;  /* 0x0000001a13137223 */ /* 0x000fc80000000011 */
[----:B------:R-:W-:-:S04]  /*0440*/  FADD R24, R20, R19 ;  /* 0x0000001314187221 */ /* 0x000fc80000000000 */
[----:B------:R-:W-:Y:S01]  /*0450*/  FMUL R17, R24, 2 ;  /* 0x4000000018117820 */ /* 0x000fe20000400000 */
[----:B------:R-:W-:-:S03]  /*0460*/  FADD R20, -R20, R24 ;  /* 0x0000001814147221 */ /* 0x000fc60000000100 */
[----:B------:R-:W0:Y:S01]  /*0470*/  FRND R22, R17 ;  /* 0x0000001100167307 */ /* 0x000e220000201000 */
[----:B------:R-:W-:Y:S01]  /*0480*/  FADD R19, R19, -R20 ;  /* 0x8000001413137221 */ /* 0x000fe20000000000 */
[----:B------:R-:W-:Y:S01]  /*0490*/  FFMA R24, R24, 2, -R17 ;  /* 0x4000000018187823 */ /* 0x000fe20000000811 */
[----:B------:R-:W-:Y:S01]  /*04a0*/  HFMA2 R20, -RZ, RZ, 0.64013671875, -15.109375 ;  /* 0x391fcb8eff147431 */ /* 0x000fe200000001ff */
[----:B------:R-:W-:Y:S02]  /*04b0*/  FSETP.GT.AND P5, PT, |R17|, 152, PT ;  /* 0x431800001100780b */ /* 0x000fe40003fa4200 */
[----:B------:R-:W-:Y:S02]  /*04c0*/  FFMA R24, R19, 2, R24 ;  /* 0x4000000013187823 */ /* 0x000fe40000000018 */
[----:B------:R-:W1:Y:S01]  /*04d0*/  F2I.NTZ R21, R17 ;  /* 0x0000001100157305 */ /* 0x000e620000203100 */
[----:B0-----:R-:W-:Y:S01]  /*04e0*/  FADD R19, R17, -R22 ;  /* 0x8000001611137221 */ /* 0x001fe20000000000 */
[----:B------:R-:W-:-:S03]  /*04f0*/  FSETP.GT.AND P4, PT, R22, RZ, PT ;  /* 0x000000ff1600720b */ /* 0x000fc60003f84000 */
[----:B------:R-:W-:-:S04]  /*0500*/  FADD R19, R19, R24 ;  /* 0x0000001813137221 */ /* 0x000fc80000000000 */
[----:B------:R-:W-:-:S04]  /*0510*/  FFMA R20, R19, R20, 0.0013391353422775864601 ;  /* 0x3aaf85ed13147423 */ /* 0x000fc80000000014 */
[----:B------:R-:W-:-:S04]  /*0520*/  FFMA R20, R19, R20, 0.0096188392490148544312 ;  /* 0x3c1d985613147423 */ /* 0x000fc80000000014 */
[----:B------:R-:W-:-:S04]  /*0530*/  FFMA R20, R19, R20, 0.055503588169813156128 ;  /* 0x3d6357bb13147423 */ /* 0x000fc80000000014 */
[----:B------:R-:W-:Y:S01]  /*0540*/  FFMA R22, R19, R20, 0.24022644758224487305 ;  /* 0x3e75fdec13167423 */ /* 0x000fe20000000014 */
[----:B------:R-:W-:Y:S02]  /*0550*/  SEL R20, RZ, 0x83000000, P4 ;  /* 0x83000000ff147807 */ /* 0x000fe40002000000 */
[----:B------:R-:W-:Y:S01]  /*0560*/  FSETP.GEU.AND P4, PT, R17, RZ, PT ;  /* 0x000000ff1100720b */ /* 0x000fe20003f8e000 */
[----:B------:R-:W-:Y:S01]  /*0570*/  FFMA R24, R19, R22, 0.69314718246459960938 ;  /* 0x3f31721813187423 */ /* 0x000fe20000000016 */
[----:B------:R-:W-:Y:S02]  /*0580*/  IADD3 R22, PT, PT, R20, 0x7f000000, RZ ;  /* 0x7f00000014167810 */ /* 0x000fe40007ffe0ff */
[----:B-1----:R-:W-:Y:S01]  /*0590*/  LEA R21, R21, -R20, 0x17 ;  /* 0x8000001415157211 */ /* 0x002fe200078eb8ff */
[----:B------:R-:W-:Y:S01]  /*05a0*/  FFMA R19, R19, R24, 1 ;  /* 0x3f80000013137423 */ /* 0x000fe20000000018 */
[----:B------:R-:W-:-:S03]  /*05b0*/  FSEL R17, RZ, +INF , !P4 ;  /* 0x7f800000ff117808 */ /* 0x000fc60006000000 */
[----:B------:R-:W-:-:S04]  /*05c0*/  FMUL R22, R22, R19 ;  /* 0x0000001316167220 */ /* 0x000fc80000400000 */
[----:B------:R-:W-:Y:S01]  /*05d0*/  @!P5 FMUL R17, R21, R22 ;  /* 0x000000161511d220 */ /* 0x000fe20000400000 */
[----:B------:R-:W-:-:S07]  /*05e0*/  @!P0 LOP3.LUT R17, R18, 0x7fffffff, RZ, 0xc0, !PT ;  /* 0x7fffffff12118812 */ /* 0x000fce00078ec0ff */
.L_x_1:
[----:B------:R-:W-:Y:S05]  /*05f0*/  BSYNC.RECONVERGENT B0 ;  /* 0x0000000000007941 */ /* 0x000fea0003800200 */
.L_x_0:
[----:B------:R-:W-:Y:S01]  /*0600*/  BSSY.RECONVERGENT B0, `(.L_x_2) ;  /* 0x0000044000007945 */ /* 0x000fe20003800200 */
[----:B------:R-:W-:-:S03]  /*0610*/  MOV R18, 0x3f800000 ;  /* 0x3f80000000127802 */ /* 0x000fc60000000f00 */
[----:B------:R-:W-:Y:S05]  /*0620*/  @!P3 BRA `(.L_x_3) ;  /* 0x000000040004b947 */ /* 0x000fea0003800000 */
[----:B------:R-:W-:-:S13]  /*0630*/  FSETP.NAN.AND P0, PT, |R7|, |R7|, PT ;  /* 0x400000070700720b */ /* 0x000fda0003f08200 */
[----:B------:R-:W-:Y:S01]  /*0640*/  @P0 FADD R18, R7, 2 ;  /* 0x4000000007120421 */ /* 0x000fe20000000000 */
[----:B------:R-:W-:Y:S06]  /*0650*/  @P0 BRA `(.L_x_3) ;  /* 0x0000000000f80947 */ /* 0x000fec0003800000 */
[C---:B------:R-:W-:Y:S01]  /*0660*/  FMUL R18, |R7|.reuse, 16777216 ;  /* 0x4b80000007127820 */ /* 0x040fe20000400200 */
[----:B------:R-:W-:Y:S01]  /*0670*/  FSETP.GEU.AND P0, PT, |R7|, 1.175494350822287508e-38, PT ;  /* 0x008000000700780b */ /* 0x000fe20003f0e200 */
[----:B------:R-:W-:-:S03]  /*0680*/  HFMA2 R26, -RZ, RZ, 0.771484375, 0.21533203125 ;  /* 0x3a2c32e4ff1a7431 */ /* 0x000fc600000001ff */
[----:B------:R-:W-:Y:S02]  /*0690*/  FSEL R18, R18, |R7|, !P0 ;  /* 0x4000000712127208 */ /* 0x000fe40004000000 */
[----:B------:R-:W-:Y:S02]  /*06a0*/  FSEL R20, RZ, -24, P0 ;  /* 0xc1c00000ff147808 */ /* 0x000fe40000000000 */
[----:B------:R-:W-:Y:S02]  /*06b0*/  IADD3 R19, PT, PT, R18, -0x3f3504f3, RZ ;  /* 0xc0cafb0d12137810 */ /* 0x000fe40007ffe0ff */
[----:B------:R-:W-:Y:S02]  /*06c0*/  FSETP.NEU.AND P0, PT, |R7|, +INF , PT ;  /* 0x7f8000000700780b */ /* 0x000fe40003f0d200 */
[----:B------:R-:W-:Y:S02]  /*06d0*/  LOP3.LUT R21, R19, 0xff800000, RZ, 0xc0, !PT ;  /* 0xff80000013157812 */ /* 0x000fe400078ec0ff */
[----:B------:R-:W-:-:S02]  /*06e0*/  FSETP.NEU.AND P0, PT, R7, RZ, P0 ;  /* 0x000000ff0700720b */ /* 0x000fc4000070d000 */
        /* <DEDUP_REMOVED lines=14> */
[C---:B------:R-:W-:Y:S02]  /*07d0*/  FFMA R24, R21.reuse, R26, 0.0032181653659790754318 ;  /* 0x3b52e7db15187423 */ /* 0x040fe4000000001a */
        /* <DEDUP_REMOVED lines=17> */
[----:B------:R-:W-:Y:S02]  /*08f0*/  MOV R23, 0x391fcb8e ;  /* 0x391fcb8e00177802 */ /* 0x000fe40000000f00 */
[----:B------:R-:W-:Y:S01]  /*0900*/  FSETP.GT.AND P4, PT, |R18|, 152, PT ;  /* 0x431800001200780b */ /* 0x000fe20003f84200 */
[----:B------:R-:W-:Y:S02]  /*0910*/  FFMA R21, R20, 2, R21 ;  /* 0x4000000014157823 */ /* 0x000fe40000000015 */
[----:B------:R-:W1:Y:S01]  /*0920*/  F2I.NTZ R22, R18 ;  /* 0x0000001200167305 */ /* 0x000e620000203100 */
[----:B0-----:R-:W-:Y:S01]  /*0930*/  FADD R20, R18, -R19 ;  /* 0x8000001312147221 */ /* 0x001fe20000000000 */
[----:B------:R-:W-:-:S03]  /*0940*/  FSETP.GT.AND P3, PT, R19, RZ, PT ;  /* 0x000000ff1300720b */ /* 0x000fc60003f64000 */
[----:B------:R-:W-:Y:S01]  /*0950*/  FADD R20, R20, R21 ;  /* 0x0000001514147221 */ /* 0x000fe20000000000 */
[----:B------:R-:W-:Y:S02]  /*0960*/  SEL R19, RZ, 0x83000000, P3 ;  /* 0x83000000ff137807 */ /* 0x000fe40001800000 */
[----:B------:R-:W-:Y:S01]  /*0970*/  FSETP.GEU.AND P3, PT, R18, RZ, PT ;  /* 0x000000ff1200720b */ /* 0x000fe20003f6e000 */
[----:B------:R-:W-:Y:S01]  /*0980*/  FFMA R21, R20, R23, 0.0013391353422775864601 ;  /* 0x3aaf85ed14157423 */ /* 0x000fe20000000017 */
[----:B-1----:R-:W-:Y:S02]  /*0990*/  LEA R22, R22, -R19, 0x17 ;  /* 0x8000001316167211 */ /* 0x002fe400078eb8ff */
[----:B------:R-:W-:Y:S01]  /*09a0*/  FSEL R18, RZ, +INF , !P3 ;  /* 0x7f800000ff127808 */ /* 0x000fe20005800000 */
[----:B------:R-:W-:-:S04]  /*09b0*/  FFMA R21, R20, R21, 0.0096188392490148544312 ;  /* 0x3c1d985614157423 */ /* 0x000fc80000000015 */
[----:B------:R-:W-:-:S04]  /*09c0*/  FFMA R21, R20, R21, 0.055503588169813156128 ;  /* 0x3d6357bb14157423 */ /* 0x000fc80000000015 */
[----:B------:R-:W-:-:S04]  /*09d0*/  FFMA R21, R20, R21, 0.24022644758224487305 ;  /* 0x3e75fdec14157423 */ /* 0x000fc80000000015 */
[----:B------:R-:W-:Y:S01]  /*09e0*/  FFMA R23, R20, R21, 0.69314718246459960938 ;  /* 0x3f31721814177423 */ /* 0x000fe20000000015 */
[----:B------:R-:W-:-:S03]  /*09f0*/  IADD3 R21, PT, PT, R19, 0x7f000000, RZ ;  /* 0x7f00000013157810 */ /* 0x000fc60007ffe0ff */
[----:B------:R-:W-:-:S04]  /*0a00*/  FFMA R20, R20, R23, 1 ;  /* 0x3f80000014147423 */ /* 0x000fc80000000017 */
[----:B------:R-:W-:-:S04]  /*0a10*/  FMUL R21, R21, R20 ;  /* 0x0000001415157220 */ /* 0x000fc80000400000 */
[----:B------:R-:W-:Y:S01]  /*0a20*/  @!P4 FMUL R18, R22, R21 ;  /* 0x000000151612c220 */ /* 0x000fe20000400000 */
[----:B------:R-:W-:-:S07]  /*0a30*/  @!P0 LOP3.LUT R18, R7, 0x7fffffff, RZ, 0xc0, !PT ;  /* 0x7fffffff07128812 */ /* 0x000fce00078ec0ff */
.L_x_3:
[----:B------:R-:W-:Y:S05]  /*0a40*/  BSYNC.RECONVERGENT B0 ;  /* 0x0000000000007941 */ /* 0x000fea0003800200 */
.L_x_2:
[----:B------:R-:W-:Y:S01]  /*0a50*/  BSSY.RECONVERGENT B0, `(.L_x_4) ;  /* 0x0000045000007945 */ /* 0x000fe20003800200 */
[----:B------:R-:W-:Y:S01]  /*0a60*/  HFMA2 R7, -RZ, RZ, 1.875, 0 ;  /* 0x3f800000ff077431 */ /* 0x000fe200000001ff */
[----:B------:R-:W-:Y:S02]  /*0a70*/  MOV R20, 0x3f800000 ;  /* 0x3f80000000147802 */ /* 0x000fe40000000f00 */
        /* <DEDUP_REMOVED lines=16> */
[----:B------:R-:W-:Y:S01]  /*0b80*/  FADD R21, R21, -1 ;  /* 0xbf80000015157421 */ /* 0x000fe20000000000 */
[----:B------:R-:W-:-:S03]  /*0b90*/  FFMA R23, R22, 1.1920928955078125e-07, R23 ;  /* 0x3400000016177823 */ /* 0x000fc60000000017 */
[----:B------:R-:W-:Y:S01]  /*0ba0*/  FADD R20, R21, R21 ;  /* 0x0000001515147221 */ /* 0x000fe20000000000 */
[----:B------:R-:W0:Y:S01]  /*0bb0*/  MUFU.RCP R19, R19 ;  /* 0x0000001300137308 */ /* 0x000e220000001000 */
[----:B------:R-:W-:Y:S02]  /*0bc0*/  @!P0 FADD R0, R0, R0 ;  /* 0x0000000000008221 */ /* 0x000fe40000000000 */
[----:B0-----:R-:W-:-:S04]  /*0bd0*/  FMUL R20, R19, R20 ;  /* 0x0000001413147220 */ /* 0x001fc80000400000 */
[----:B------:R-:W-:Y:S01]  /*0be0*/  FADD R24, R21, -R20 ;  /* 0x8000001415187221 */ /* 0x000fe20000000000 */
[----:B------:R-:W-:-:S03]  /*0bf0*/  FMUL R22, R20, R20 ;  /* 0x0000001414167220 */ /* 0x000fc60000400000 */
[----:B------:R-:W-:Y:S01]  /*0c00*/  FADD R24, R24, R24 ;  /* 0x0000001818187221 */ /* 0x000fe20000000000 */
[----:B------:R-:W-:-:S03]  /*0c10*/  FFMA R25, R22, R25, 0.0032181653659790754318 ;  /* 0x3b52e7db16197423 */ /* 0x000fc60000000019 */
[----:B------:R-:W-:Y:S01]  /*0c20*/  FFMA R24, R21, -R20, R24 ;  /* 0x8000001415187223 */ /* 0x000fe20000000018 */
[----:B------:R-:W-:Y:S01]  /*0c30*/  FFMA R21, R20, 1.4426950216293334961, R23 ;  /* 0x3fb8aa3b14157823 */ /* 0x000fe20000000017 */
[C---:B------:R-:W-:Y:S02]  /*0c40*/  FFMA R25, R22.reuse, R25, 0.018033718690276145935 ;  /* 0x3c93bb7316197423 */ /* 0x040fe40000000019 */
[----:B------:R-:W-:Y:S01]  /*0c50*/  FMUL R19, R19, R24 ;  /* 0x0000001813137220 */ /* 0x000fe20000400000 */
[----:B------:R-:W-:Y:S01]  /*0c60*/  FADD R23, R23, -R21 ;  /* 0x8000001517177221 */ /* 0x000fe20000000000 */
[----:B------:R-:W-:-:S03]  /*0c70*/  FFMA R25, R22, R25, 0.12022458761930465698 ;  /* 0x3df6384f16197423 */ /* 0x000fc60000000019 */
[----:B------:R-:W-:Y:S01]  /*0c80*/  FFMA R24, R20, 1.4426950216293334961, R23 ;  /* 0x3fb8aa3b14187823 */ /* 0x000fe20000000017 */
[----:B------:R-:W-:-:S03]  /*0c90*/  FMUL R25, R22, R25 ;  /* 0x0000001916197220 */ /* 0x000fc60000400000 */
[----:B------:R-:W-:Y:S01]  /*0ca0*/  FFMA R23, R19, 1.4426950216293334961, R24 ;  /* 0x3fb8aa3b13177823 */ /* 0x000fe20000000018 */
[----:B------:R-:W-:-:S03]  /*0cb0*/  FMUL R22, R25, 3 ;  /* 0x4040000019167820 */ /* 0x000fc60000400000 */
[----:B------:R-:W-:-:S04]  /*0cc0*/  FFMA R24, R20, 1.9251366722983220825e-08, R23 ;  /* 0x32a55e3414187823 */ /* 0x000fc80000000017 */
        /* <DEDUP_REMOVED lines=18> */
[----:B-1----:R-:W-:-:S03]  /*0df0*/  LEA R23, R23, -R20, 0x17 ;  /* 0x8000001417177211 */ /* 0x002fc600078eb8ff */
[----:B------:R-:W-:-:S04]  /*0e00*/  FFMA R22, R21, R22, 0.0096188392490148544312 ;  /* 0x3c1d985615167423 */ /* 0x000fc80000000016 */
[----:B------:R-:W-:-:S04]  /*0e10*/  FFMA R22, R21, R22, 0.055503588169813156128 ;  /* 0x3d6357bb15167423 */ /* 0x000fc80000000016 */
[----:B------:R-:W-:-:S04]  /*0e20*/  FFMA R22, R21, R22, 0.24022644758224487305 ;  /* 0x3e75fdec15167423 */ /* 0x000fc80000000016 */
[C---:B------:R-:W-:Y:S01]  /*0e30*/  FFMA R24, R21.reuse, R22, 0.69314718246459960938 ;  /* 0x3f31721815187423 */ /* 0x040fe20000000016 */
[----:B------:R-:W-:Y:S02]  /*0e40*/  IADD3 R22, PT, PT, R20, 0x7f000000, RZ ;  /* 0x7f00000014167810 */ /* 0x000fe40007ffe0ff */
[----:B------:R-:W-:Y:S01]  /*0e50*/  FSEL R20, RZ, +INF , !P2 ;  /* 0x7f800000ff147808 */ /* 0x000fe20005000000 */
[----:B------:R-:W-:-:S04]  /*0e60*/  FFMA R21, R21, R24, 1 ;  /* 0x3f80000015157423 */ /* 0x000fc80000000018 */
[----:B------:R-:W-:-:S04]  /*0e70*/  FMUL R22, R22, R21 ;  /* 0x0000001516167220 */ /* 0x000fc80000400000 */
[----:B------:R-:W-:Y:S01]  /*0e80*/  @!P3 FMUL R20, R23, R22 ;  /* 0x000000161714b220 */ /* 0x000fe20000400000 */
[----:B------:R-:W-:-:S07]  /*0e90*/  @!P0 LOP3.LUT R20, R0, 0x7fffffff, RZ, 0xc0, !PT ;  /* 0x7fffffff00148812 */ /* 0x000fce00078ec0ff */
.L_x_5:
[----:B------:R-:W-:Y:S05]  /*0ea0*/  BSYNC.RECONVERGENT B0 ;  /* 0x0000000000007941 */ /* 0x000fea0003800200 */
.L_x_4:
[----:B------:R-:W-:Y:S04]  /*0eb0*/  BSSY.RECONVERGENT B0, `(.L_x_6) ;  /* 0x0000043000007945 */ /* 0x000fe80003800200 */
        /* <DEDUP_REMOVED lines=23> */
[----:B------:R-:W-:-:S03]  /*1030*/  FFMA R19, R7, 1.4426950216293334961, R22 ;  /* 0x3fb8aa3b07137823 */ /* 0x000fc60000000016 */
[----:B------:R-:W-:Y:S01]  /*1040*/  FADD R23, R21, R21 ;  /* 0x0000001515177221 */ /* 0x000fe20000000000 */
[-C--:B------:R-:W-:Y:S01]  /*1050*/  FMUL R21, R7, R7.reuse ;  /* 0x0000000707157220 */ /* 0x080fe20000400000 */
[----:B------:R-:W-:Y:S02]  /*1060*/  FADD R22, R22, -R19 ;  /* 0x8000001316167221 */ /* 0x000fe40000000000 */
[----:B------:R-:W-:Y:S01]  /*1070*/  FFMA R23, R24, -R7, R23 ;  /* 0x8000000718177223 */ /* 0x000fe20000000017 */
[----:B------:R-:W-:Y:S01]  /*1080*/  FFMA R24, R21, R26, 0.0032181653659790754318 ;  /* 0x3b52e7db15187423 */ /* 0x000fe2000000001a */
[----:B------:R-:W-:Y:S02]  /*1090*/  FFMA R22, R7, 1.4426950216293334961, R22 ;  /* 0x3fb8aa3b07167823 */ /* 0x000fe40000000016 */
[----:B------:R-:W-:Y:S01]  /*10a0*/  FMUL R23, R0, R23 ;  /* 0x0000001700177220 */ /* 0x000fe20000400000 */
[----:B------:R-:W-:-:S03]  /*10b0*/  FFMA R24, R21, R24, 0.018033718690276145935 ;  /* 0x3c93bb7315187423 */ /* 0x000fc60000000018 */
[----:B------:R-:W-:Y:S01]  /*10c0*/  FFMA R22, R23, 1.4426950216293334961, R22 ;  /* 0x3fb8aa3b17167823 */ /* 0x000fe20000000016 */
[----:B------:R-:W-:-:S03]  /*10d0*/  FFMA R24, R21, R24, 0.12022458761930465698 ;  /* 0x3df6384f15187423 */ /* 0x000fc60000000018 */
[----:B------:R-:W-:Y:S01]  /*10e0*/  FFMA R22, R7, 1.9251366722983220825e-08, R22 ;  /* 0x32a55e3407167823 */ /* 0x000fe20000000016 */
[----:B------:R-:W-:-:S04]  /*10f0*/  FMUL R24, R21, R24 ;  /* 0x0000001815187220 */ /* 0x000fc80000400000 */
[----:B------:R-:W-:-:S04]  /*1100*/  FMUL R0, R24, 3 ;  /* 0x4040000018007820 */ /* 0x000fc80000400000 */
[----:B------:R-:W-:Y:S01]  /*1110*/  FFMA R23, R23, R0, R22 ;  /* 0x0000000017177223 */ /* 0x000fe20000000016 */
[----:B------:R-:W-:-:S03]  /*1120*/  MOV R22, 0x391fcb8e ;  /* 0x391fcb8e00167802 */ /* 0x000fc60000000f00 */
[----:B------:R-:W-:-:S04]  /*1130*/  FFMA R24, R7, R24, R23 ;  /* 0x0000001807187223 */ /* 0x000fc80000000017 */
[----:B------:R-:W-:-:S04]  /*1140*/  FADD R21, R19, R24 ;  /* 0x0000001813157221 */ /* 0x000fc80000000000 */
[----:B------:R-:W-:Y:S01]  /*1150*/  FMUL R0, R21, 2 ;  /* 0x4000000015007820 */ /* 0x000fe20000400000 */
[----:B------:R-:W-:-:S03]  /*1160*/  FADD R19, -R19, R21 ;  /* 0x0000001513137221 */ /* 0x000fc60000000100 */
[----:B------:R-:W0:Y:S01]  /*1170*/  FRND R7, R0 ;  /* 0x0000000000077307 */ /* 0x000e220000201000 */
[----:B------:R-:W-:Y:S01]  /*1180*/  FADD R24, R24, -R19 ;  /* 0x8000001318187221 */ /* 0x000fe20000000000 */
[----:B------:R-:W-:Y:S01]  /*1190*/  FFMA R21, R21, 2, -R0 ;  /* 0x4000000015157823 */ /* 0x000fe20000000800 */
[----:B------:R-:W-:-:S03]  /*11a0*/  FSETP.GT.AND P2, PT, |R0|, 152, PT ;  /* 0x431800000000780b */ /* 0x000fc60003f44200 */
[----:B------:R-:W-:Y:S01]  /*11b0*/  FFMA R24, R24, 2, R21 ;  /* 0x4000000018187823 */ /* 0x000fe20000000015 */
[----:B0-----:R-:W-:Y:S01]  /*11c0*/  FADD R19, R0, -R7 ;  /* 0x8000000700137221 */ /* 0x001fe20000000000 */
[----:B------:R-:W-:-:S03]  /*11d0*/  FSETP.GT.AND P1, PT, R7, RZ, PT ;  /* 0x000000ff0700720b */ /* 0x000fc60003f24000 */
[----:B------:R-:W-:Y:S01]  /*11e0*/  FADD R19, R19, R24 ;  /* 0x0000001813137221 */ /* 0x000fe20000000000 */
[----:B------:R-:W-:Y:S02]  /*11f0*/  SEL R7, RZ, 0x83000000, P1 ;  /* 0x83000000ff077807 */ /* 0x000fe40000800000 */
[----:B------:R-:W-:Y:S01]  /*1200*/  FSETP.GEU.AND P1, PT, R0, RZ, PT ;  /* 0x000000ff0000720b */ /* 0x000fe20003f2e000 */
[----:B------:R-:W-:Y:S01]  /*1210*/  FFMA R22, R19, R22, 0.0013391353422775864601 ;  /* 0x3aaf85ed13167423 */ /* 0x000fe20000000016 */
[----:B------:R-:W-:-:S03]  /*1220*/  IADD3 R21, PT, PT, R7, 0x7f000000, RZ ;  /* 0x7f00000007157810 */ /* 0x000fc60007ffe0ff */
[C---:B------:R-:W-:Y:S02]  /*1230*/  FFMA R24, R19.reuse, R22, 0.0096188392490148544312 ;  /* 0x3c1d985613187423 */ /* 0x040fe40000000016 */
[----:B------:R-:W0:Y:S02]  /*1240*/  F2I.NTZ R22, R0 ;  /* 0x0000000000167305 */ /* 0x000e240000203100 */
[----:B------:R-:W-:-:S04]  /*1250*/  FFMA R24, R19, R24, 0.055503588169813156128 ;  /* 0x3d6357bb13187423 */ /* 0x000fc80000000018 */
[----:B------:R-:W-:-:S04]  /*1260*/  FFMA R24, R19, R24, 0.24022644758224487305 ;  /* 0x3e75fdec13187423 */ /* 0x000fc80000000018 */
[----:B------:R-:W-:-:S04]  /*1270*/  FFMA R24, R19, R24, 0.69314718246459960938 ;  /* 0x3f31721813187423 */ /* 0x000fc80000000018 */
[----:B------:R-:W-:Y:S01]  /*1280*/  FFMA R24, R19, R24, 1 ;  /* 0x3f80000013187423 */ /* 0x000fe20000000018 */
[----:B0-----:R-:W-:Y:S02]  /*1290*/  LEA R22, R22, -R7, 0x17 ;  /* 0x8000000716167211 */ /* 0x001fe400078eb8ff */
[----:B------:R-:W-:Y:S01]  /*12a0*/  FSEL R7, RZ, +INF , !P1 ;  /* 0x7f800000ff077808 */ /* 0x000fe20004800000 */
[----:B------:R-:W-:-:S04]  /*12b0*/  FMUL R21, R21, R24 ;  /* 0x0000001815157220 */ /* 0x000fc80000400000 */
[----:B------:R-:W-:Y:S01]  /*12c0*/  @!P2 FMUL R7, R22, R21 ;  /* 0x000000151607a220 */ /* 0x000fe20000400000 */
[----:B------:R-:W-:-:S07]  /*12d0*/  @!P0 LOP3.LUT R7, R6, 0x7fffffff, RZ, 0xc0, !PT ;  /* 0x7fffffff06078812 */ /* 0x000fce00078ec0ff */
.L_x_7:
[----:B------:R-:W-:Y:S05]  /*12e0*/  BSYNC.RECONVERGENT B0 ;  /* 0x0000000000007941 */ /* 0x000fea0003800200 */
.L_x_6:
[----:B------:R-:W-:Y:S01]  /*12f0*/  FADD R7, R7, R20 ;  /* 0x0000001407077221 */ /* 0x000fe20000000000 */
[----:B------:R-:W-:Y:S01]  /*1300*/  BSSY.RECONVERGENT B0, `(.L_x_8) ;  /* 0x000000f000007945 */ /* 0x000fe20003800200 */
[----:B------:R-:W-:Y:S02]  /*1310*/  FADD R17, R18, R17 ;  /* 0x0000001112117221 */ /* 0x000fe40000000000 */
[----:B------:R0:W1:Y:S01]  /*1320*/  MUFU.RSQ R0, R7 ;  /* 0x0000000700007308 */ /* 0x0000620000001400 */
[----:B------:R-:W-:-:S04]  /*1330*/  IADD3 R6, PT, PT, R7, -0xd000000, RZ ;  /* 0xf300000007067810 */ /* 0x000fc80007ffe0ff */
[----:B------:R-:W-:-:S13]  /*1340*/  ISETP.GT.U32.AND P0, PT, R6, 0x727fffff, PT ;  /* 0x727fffff0600780c */ /* 0x000fda0003f04070 */
[----:B01----:R-:W-:Y:S05]  /*1350*/  @!P0 BRA `(.L_x_9) ;  /* 0x0000000000148947 */ /* 0x003fea0003800000 */
[----:B------:R-:W-:Y:S02]  /*1360*/  MOV R0, R7 ;  /* 0x0000000700007202 */ /* 0x000fe40000000f00 */
[----:B------:R-:W-:-:S07]  /*1370*/  MOV R6, 0x1390 ;  /* 0x0000139000067802 */ /* 0x000fce0000000f00 */
[----:B------:R-:W-:Y:S05]  /*1380*/  CALL.REL.NOINC `($__internal_0_$__cuda_sm20_sqrt_rn_f32_slowpath) ;  /* 0x0000001800007944 */ /* 0x000fea0003c00000 */
[----:B------:R-:W-:Y:S01]  /*1390*/  MOV R18, R19 ;  /* 0x0000001300127202 */ /* 0x000fe20000000f00 */
[----:B------:R-:W-:Y:S06]  /*13a0*/  BRA `(.L_x_10) ;  /* 0x0000000000107947 */ /* 0x000fec0003800000 */
.L_x_9:
[----:B------:R-:W-:Y:S01]  /*13b0*/  FMUL.FTZ R18, R7, R0 ;  /* 0x0000000007127220 */ /* 0x000fe20000410000 */
[----:B------:R-:W-:-:S03]  /*13c0*/  FMUL.FTZ R0, R0, 0.5 ;  /* 0x3f00000000007820 */ /* 0x000fc60000410000 */
[----:B------:R-:W-:-:S04]  /*13d0*/  FFMA R7, -R18, R18, R7 ;  /* 0x0000001212077223 */ /* 0x000fc80000000107 */
[----:B------:R-:W-:-:S07]  /*13e0*/  FFMA R18, R7, R0, R18 ;  /* 0x0000000007127223 */ /* 0x000fce0000000012 */
.L_x_10:
[----:B------:R-:W-:Y:S05]  /*13f0*/  BSYNC.RECONVERGENT B0 ;  /* 0x0000000000007941 */ /* 0x000fea0003800200 */
.L_x_8:
[----:B------:R-:W-:Y:S01]  /*1400*/  IADD3 R0, PT, PT, R17, -0xd000000, RZ ;  /* 0xf300000011007810 */ /* 0x000fe20007ffe0ff */
[----:B------:R0:W1:Y:S01]  /*1410*/  MUFU.RSQ R6, R17 ;  /* 0x0000001100067308 */ /* 0x0000620000001400 */
[----:B------:R-:W-:Y:S02]  /*1420*/  BSSY.RECONVERGENT B0, `(.L_x_11) ;  /* 0x000000c000007945 */ /* 0x000fe40003800200 */
[----:B------:R-:W-:-:S13]  /*1430*/  ISETP.GT.U32.AND P0, PT, R0, 0x727fffff, PT ;  /* 0x727fffff0000780c */ /* 0x000fda0003f04070 */
[----:B0-----:R-:W-:Y:S05]  /*1440*/  @!P0 BRA `(.L_x_12) ;  /* 0x0000000000148947 */ /* 0x001fea0003800000 */
[----:B------:R-:W-:Y:S02]  /*1450*/  MOV R0, R17 ;  /* 0x0000001100007202 */ /* 0x000fe40000000f00 */
[----:B-1----:R-:W-:-:S07]  /*1460*/  MOV R6, 0x1480 ;  /* 0x0000148000067802 */ /* 0x002fce0000000f00 */
[----:B------:R-:W-:Y:S05]  /*1470*/  CALL.REL.NOINC `($__internal_0_$__cuda_sm20_sqrt_rn_f32_slowpath) ;  /* 0x0000001400c47944 */ /* 0x000fea0003c00000 */
[----:B------:R-:W-:Y:S01]  /*1480*/  MOV R7, R19 ;  /* 0x0000001300077202 */ /* 0x000fe20000000f00 */
[----:B------:R-:W-:Y:S06]  /*1490*/  BRA `(.L_x_13) ;  /* 0x0000000000107947 */ /* 0x000fec0003800000 */
.L_x_12:
[----:B-1----:R-:W-:Y:S01]  /*14a0*/  FMUL.FTZ R0, R17, R6 ;  /* 0x0000000611007220 */ /* 0x002fe20000410000 */
[----:B------:R-:W-:-:S03]  /*14b0*/  FMUL.FTZ R6, R6, 0.5 ;  /* 0x3f00000006067820 */ /* 0x000fc60000410000 */
[----:B------:R-:W-:-:S04]  /*14c0*/  FFMA R7, -R0, R0, R17 ;  /* 0x0000000000077223 */ /* 0x000fc80000000111 */
[----:B------:R-:W-:-:S07]  /*14d0*/  FFMA R7, R7, R6, R0 ;  /* 0x0000000607077223 */ /* 0x000fce0000000000 */
.L_x_13:
[----:B------:R-:W-:Y:S05]  /*14e0*/  BSYNC.RECONVERGENT B0 ;  /* 0x0000000000007941 */ /* 0x000fea0003800200 */
.L_x_11:
[----:B------:R-:W-:-:S13]  /*14f0*/  FSETP.GEU.AND P0, PT, R7, R18, PT ;  /* 0x000000120700720b */ /* 0x000fda0003f0e000 */
[----:B------:R-:W2:Y:S04]  /*1500*/  @!P0 LDG.E R4, desc[UR6][R4.64+0x8] ;  /* 0x0000080604048981 */ /* 0x000ea8000c1e1900 */
[----:B------:R-:W3:Y:S01]  /*1510*/  @P0 LDG.E R2, desc[UR6][R2.64+0x8] ;  /* 0x0000080602020981 */ /* 0x000ee2000c1e1900 */
[----:B------:R-:W-:Y:S01]  /*1520*/  MOV R0, 0x400 ;  /* 0x0000040000007802 */ /* 0x000fe20000000f00 */
[----:B------:R-:W0:Y:S03]  /*1530*/  S2R R7, SR_CgaCtaId ;  /* 0x0000000000077919 */ /* 0x000e260000008800 */
[----:B0-----:R-:W-:-:S05]  /*1540*/  LEA R0, R7, R0, 0x18 ;  /* 0x0000000007007211 */ /* 0x001fca00078ec0ff */
[----:B------:R-:W-:-:S05]  /*1550*/  IMAD R17, R11, 0xc, R0 ;  /* 0x0000000c0b117824 */ /* 0x000fca00078e0200 */
[----:B------:R0:W-:Y:S04]  /*1560*/  @!P0 STS [R17], R14 ;  /* 0x0000000e11008388 */ /* 0x0001e80000000800 */
[----:B------:R0:W-:Y:S04]  /*1570*/  @!P0 STS [R17+0x4], R13 ;  /* 0x0000040d11008388 */ /* 0x0001e80000000800 */
[----:B------:R0:W-:Y:S04]  /*1580*/  @P0 STS [R17], R16 ;  /* 0x0000001011000388 */ /* 0x0001e80000000800 */
[----:B------:R0:W-:Y:S04]  /*1590*/  @P0 STS [R17+0x4], R15 ;  /* 0x0000040f11000388 */ /* 0x0001e80000000800 */
[----:B--2---:R0:W-:Y:S04]  /*15a0*/  @!P0 STS [R17+0x8], R4 ;  /* 0x0000080411008388 */ /* 0x0041e80000000800 */
[----:B---3--:R0:W-:Y:S01]  /*15b0*/  @P0 STS [R17+0x8], R2 ;  /* 0x0000080211000388 */ /* 0x0081e20000000800 */
[----:B------:R-:W-:Y:S01]  /*15c0*/  BAR.SYNC.DEFER_BLOCKING 0x0 ;  /* 0x0000000000007b1d */ /* 0x000fe20000010000 */
[----:B------:R-:W-:-:S13]  /*15d0*/  ISETP.GE.U32.AND P0, PT, R10, 0x2, PT ;  /* 0x000000020a00780c */ /* 0x000fda0003f06070 */
[----:B0-----:R-:W-:Y:S05]  /*15e0*/  @!P0 BRA `(.L_x_14) ;  /* 0x0000001400388947 */ /* 0x001fea0003800000 */
.L_x_31:
[----:B------:R-:W-:Y:S01]  /*15f0*/  MOV R5, R10 ;  /* 0x0000000a00057202 */ /* 0x000fe20000000f00 */
[----:B------:R-:W-:Y:S01]  /*1600*/  BSSY.RECONVERGENT B0, `(.L_x_15) ;  /* 0x0000149000007945 */ /* 0x000fe20003800200 */
[----:B------:R-:W-:-:S04]  /*1610*/  SHF.R.U32.HI R10, RZ, 0x1, R10 ;  /* 0x00000001ff0a7819 */ /* 0x000fc8000001160a */
[----:B------:R-:W-:-:S13]  /*1620*/  ISETP.GE.U32.AND P0, PT, R11, R10, PT ;  /* 0x0000000a0b00720c */ /* 0x000fda0003f06070 */
[----:B-1----:R-:W-:Y:S05]  /*1630*/  @P0 BRA `(.L_x_16) ;  /* 0x0000001400140947 */ /* 0x002fea0003800000 */
[----:B------:R-:W-:Y:S01]  /*1640*/  IMAD R3, R10, 0xc, R17 ;  /* 0x0000000c0a037824 */ /* 0x000fe200078e0211 */
[----:B------:R-:W0:Y:S01]  /*1650*/  LDS R6, [R17] ;  /* 0x0000000011067984 */ /* 0x000e220000000800 */
[----:B------:R-:W-:Y:S03]  /*1660*/  BSSY.RECONVERGENT B1, `(.L_x_17) ;  /* 0x000004f000017945 */ /* 0x000fe60003800200 */
[----:B------:R-:W1:Y:S04]  /*1670*/  LDS R4, [R3] ;  /* 0x0000000003047984 */ /* 0x000e680000000800 */
[----:B------:R-:W2:Y:S04]  /*1680*/  LDS R7, [R17+0x4] ;  /* 0x0000040011077984 */ /* 0x000ea80000000800 */
[----:B------:R-:W3:Y:S01]  /*1690*/  LDS R2, [R3+0x4] ;  /* 0x0000040003027984 */ /* 0x000ee20000000800 */
[C---:B0-----:R-:W-:Y:S01]  /*16a0*/  FADD R6, -R9.reuse, R6 ;  /* 0x0000000609067221 */ /* 0x041fe20000000100 */
[----:B-1----:R-:W-:-:S04]  /*16b0*/  FADD R14, -R9, R4 ;  /* 0x00000004090e7221 */ /* 0x002fc80000000100 */
[----:B------:R-:W-:Y:S01]  /*16c0*/  FSETP.NEU.AND P2, PT, R6, 1, PT ;  /* 0x3f8000000600780b */ /* 0x000fe20003f4d000 */
[----:B--2---:R-:W-:Y:S01]  /*16d0*/  FADD R0, -R8, R7 ;  /* 0x0000000708007221 */ /* 0x004fe20000000100 */
[----:B------:R-:W-:Y:S01]  /*16e0*/  FSETP.NEU.AND P0, PT, R14, 1, PT ;  /* 0x3f8000000e00780b */ /* 0x000fe20003f0d000 */
[----:B------:R-:W-:Y:S02]  /*16f0*/  HFMA2 R7, -RZ, RZ, 1.875, 0 ;  /* 0x3f800000ff077431 */ /* 0x000fe400000001ff */
[----:B---3--:R-:W-:Y:S01]  /*1700*/  FADD R13, -R8, R2 ;  /* 0x00000002080d7221 */ /* 0x008fe20000000100 */
[----:B------:R-:W-:-:S04]  /*1710*/  FSETP.NEU.AND P1, PT, R0, 1, PT ;  /* 0x3f8000000000780b */ /* 0x000fc80003f2d000 */
[----:B------:R-:W-:-:S05]  /*1720*/  FSETP.NEU.AND P3, PT, R13, 1, PT ;  /* 0x3f8000000d00780b */ /* 0x000fca0003f6d000 */
[----:B------:R-:W-:Y:S08]  /*1730*/  @!P0 BRA `(.L_x_18) ;  /* 0x0000000400048947 */ /* 0x000ff00003800000 */
        /* <DEDUP_REMOVED lines=12> */
[----:B------:R-:W-:-:S05]  /*1800*/  IADD3 R15, PT, PT, R7, -R16, RZ ;  /* 0x80000010070f7210 */ /* 0x000fca0007ffe0ff */
[C---:B------:R-:W-:Y:S01]  /*1810*/  FADD R7, R15.reuse, 1 ;  /* 0x3f8000000f077421 */ /* 0x040fe20000000000 */
[----:B------:R-:W-:Y:S01]  /*1820*/  FADD R21, R15, -1 ;  /* 0xbf8000000f157421 */ /* 0x000fe20000000000 */
[----:B------:R-:W-:-:S03]  /*1830*/  I2FP.F32.S32 R15, R16 ;  /* 0x00000010000f7245 */ /* 0x000fc60000201400 */
[----:B------:R-:W-:Y:S01]  /*1840*/  FADD R20, R21, R21 ;  /* 0x0000001515147221 */ /* 0x000fe20000000000 */
[----:B------:R-:W0:Y:S01]  /*1850*/  MUFU.RCP R7, R7 ;  /* 0x0000000700077308 */ /* 0x000e220000001000 */
[----:B------:R-:W-:Y:S01]  /*1860*/  FFMA R19, R15, 1.1920928955078125e-07, R18 ;  /* 0x340000000f137823 */ /* 0x000fe20000000012 */
[----:B------:R-:W-:Y:S01]  /*1870*/  @!P0 FADD R14, R14, R14 ;  /* 0x0000000e0e0e8221 */ /* 0x000fe20000000000 */
[----:B0-----:R-:W-:-:S04]  /*1880*/  FMUL R16, R7, R20 ;  /* 0x0000001407107220 */ /* 0x001fc80000400000 */
[----:B------:R-:W-:Y:S01]  /*1890*/  FADD R20, R21, -R16 ;  /* 0x8000001015147221 */ /* 0x000fe20000000000 */
[CC--:B------:R-:W-:Y:S01]  /*18a0*/  FMUL R18, R16.reuse, R16.reuse ;  /* 0x0000001010127220 */ /* 0x0c0fe20000400000 */
[----:B------:R-:W-:Y:S02]  /*18b0*/  FFMA R15, R16, 1.4426950216293334961, R19 ;  /* 0x3fb8aa3b100f7823 */ /* 0x000fe40000000013 */
[----:B------:R-:W-:Y:S01]  /*18c0*/  FADD R20, R20, R20 ;  /* 0x0000001414147221 */ /* 0x000fe20000000000 */
[C---:B------:R-:W-:Y:S01]  /*18d0*/  FFMA R23, R18.reuse, R23, 0.0032181653659790754318 ;  /* 0x3b52e7db12177423 */ /* 0x040fe20000000017 */
[----:B------:R-:W-:Y:S02]  /*18e0*/  FADD R19, R19, -R15 ;  /* 0x8000000f13137221 */ /* 0x000fe40000000000 */
[----:B------:R-:W-:Y:S01]  /*18f0*/  FFMA R20, R21, -R16, R20 ;  /* 0x8000001015147223 */ /* 0x000fe20000000014 */
[----:B------:R-:W-:Y:S01]  /*1900*/  FFMA R23, R18, R23, 0.018033718690276145935 ;  /* 0x3c93bb7312177423 */ /* 0x000fe20000000017 */
[----:B------:R-:W-:-:S02]  /*1910*/  FFMA R19, R16, 1.4426950216293334961, R19 ;  /* 0x3fb8aa3b10137823 */ /* 0x000fc40000000013 */
[----:B------:R-:W-:Y:S01]  /*1920*/  FMUL R20, R7, R20 ;  /* 0x0000001407147220 */ /* 0x000fe20000400000 */
        /* <DEDUP_REMOVED lines=34> */
.L_x_18:
[----:B------:R-:W-:Y:S05]  /*1b50*/  BSYNC.RECONVERGENT B1 ;  /* 0x0000000000017941 */ /* 0x000fea0003800200 */
.L_x_17:
        /* <DEDUP_REMOVED lines=22> */
[----:B0-----:R-:W-:Y:S01]  /*1cc0*/  FMUL R16, R14, R19 ;  /* 0x000000130e107220 */ /* 0x001fe20000400000 */
[----:B------:R-:W-:-:S03]  /*1cd0*/  FFMA R19, R15, 1.1920928955078125e-07, R18 ;  /* 0x340000000f137823 */ /* 0x000fc60000000012 */
        /* <DEDUP_REMOVED lines=33> */
[C---:B------:R-:W-:Y:S01]  /*1ef0*/  FFMA R18, R15.reuse, R16, 0.24022644758224487305 ;  /* 0x3e75fdec0f127423 */ /* 0x040fe20000000010 */
        /* <DEDUP_REMOVED lines=10> */
.L_x_20:
[----:B------:R-:W-:Y:S05]  /*1fa0*/  BSYNC.RECONVERGENT B1 ;  /* 0x0000000000017941 */ /* 0x000fea0003800200 */
.L_x_19:
        /* <DEDUP_REMOVED lines=26> */
[C---:B------:R-:W-:Y:S01]  /*2150*/  FMUL R19, R18.reuse, R18 ;  /* 0x0000001212137220 */ /* 0x040fe20000400000 */
[----:B------:R-:W-:Y:S02]  /*2160*/  FFMA R16, R18, 1.4426950216293334961, R23 ;  /* 0x3fb8aa3b12107823 */ /* 0x000fe40000000017 */
[----:B------:R-:W-:Y:S01]  /*2170*/  FADD R20, R20, R20 ;  /* 0x0000001414147221 */ /* 0x000fe20000000000 */
[----:B------:R-:W-:Y:S01]  /*2180*/  FFMA R22, R19, R22, 0.0032181653659790754318 ;  /* 0x3b52e7db13167423 */ /* 0x000fe20000000016 */
[----:B------:R-:W-:Y:S02]  /*2190*/  FADD R23, R23, -R16 ;  /* 0x8000001017177221 */ /* 0x000fe40000000000 */
[----:B------:R-:W-:Y:S01]  /*21a0*/  FFMA R20, R21, -R18, R20 ;  /* 0x8000001215147223 */ /* 0x000fe20000000014 */
[----:B------:R-:W-:Y:S01]  /*21b0*/  FFMA R22, R19, R22, 0.018033718690276145935 ;  /* 0x3c93bb7313167423 */ /* 0x000fe20000000016 */
[----:B------:R-:W-:Y:S01]  /*21c0*/  FFMA R23, R18, 1.4426950216293334961, R23 ;  /* 0x3fb8aa3b12177823 */ /* 0x000fe20000000017 */
[----:B------:R-:W-:Y:S01]  /*21d0*/  MOV R21, 0x391fcb8e ;  /* 0x391fcb8e00157802 */ /* 0x000fe20000000f00 */
        /* <DEDUP_REMOVED lines=34> */
.L_x_22:
[----:B------:R-:W-:Y:S05]  /*2400*/  BSYNC.RECONVERGENT B1 ;  /* 0x0000000000017941 */ /* 0x000fea0003800200 */
.L_x_21:
        /* <DEDUP_REMOVED lines=8> */
[----:B------:R-:W-:-:S04]  /*2490*/  FSEL R13, R13, |R0|, !P0 ;  /* 0x400000000d0d7208 */ /* 0x000fc80004000000 */
[----:B------:R-:W-:-:S04]  /*24a0*/  IADD3 R6, PT, PT, R13, -0x3f3504f3, RZ ;  /* 0xc0cafb0d0d067810 */ /* 0x000fc80007ffe0ff */
[----:B------:R-:W-:-:S04]  /*24b0*/  LOP3.LUT R18, R6, 0xff800000, RZ, 0xc0, !PT ;  /* 0xff80000006127812 */ /* 0x000fc800078ec0ff */
[-C--:B------:R-:W-:Y:S02]  /*24c0*/  IADD3 R13, PT, PT, R13, -R18.reuse, RZ ;  /* 0x800000120d0d7210 */ /* 0x080fe40007ffe0ff */
[----:B------:R-:W-:-:S03]  /*24d0*/  I2FP.F32.S32 R18, R18 ;  /* 0x0000001200127245 */ /* 0x000fc60000201400 */
[C---:B------:R-:W-:Y:S01]  /*24e0*/  FADD R6, R13.reuse, 1 ;  /* 0x3f8000000d067421 */ /* 0x040fe20000000000 */
[----:B------:R-:W-:Y:S01]  /*24f0*/  FADD R22, R13, -1 ;  /* 0xbf8000000d167421 */ /* 0x000fe20000000000 */
[----:B------:R-:W-:Y:S02]  /*2500*/  FSEL R13, RZ, -24, P0 ;  /* 0xc1c00000ff0d7808 */ /* 0x000fe40000000000 */
[----:B------:R-:W-:Y:S01]  /*2510*/  FSETP.NEU.AND P0, PT, |R0|, +INF , PT ;  /* 0x7f8000000000780b */ /* 0x000fe20003f0d200 */
[----:B------:R-:W-:Y:S01]  /*2520*/  FADD R15, R22, R22 ;  /* 0x00000016160f7221 */ /* 0x000fe20000000000 */
[----:B------:R-:W0:Y:S01]  /*2530*/  MUFU.RCP R6, R6 ;  /* 0x0000000600067308 */ /* 0x000e220000001000 */
[----:B------:R-:W-:Y:S01]  /*2540*/  FFMA R20, R18, 1.1920928955078125e-07, R13 ;  /* 0x3400000012147823 */ /* 0x000fe2000000000d */
[----:B------:R-:W-:-:S13]  /*2550*/  FSETP.NEU.AND P0, PT, R0, RZ, P0 ;  /* 0x000000ff0000720b */ /* 0x000fda000070d000 */
[----:B------:R-:W-:Y:S01]  /*2560*/  @!P0 FADD R0, R0, R0 ;  /* 0x0000000000008221 */ /* 0x000fe20000000000 */
        /* <DEDUP_REMOVED lines=45> */
.L_x_24:
[----:B------:R-:W-:Y:S05]  /*2840*/  BSYNC.RECONVERGENT B1 ;  /* 0x0000000000017941 */ /* 0x000fea0003800200 */
.L_x_23:
[----:B------:R-:W-:Y:S01]  /*2850*/  FADD R0, R13, R16 ;  /* 0x000000100d007221 */ /* 0x000fe20000000000 */
[----:B------:R-:W-:Y:S01]  /*2860*/  BSSY.RECONVERGENT B1, `(.L_x_25) ;  /* 0x000000e000017945 */ /* 0x000fe20003800200 */
[----:B------:R-:W-:Y:S02]  /*2870*/  FADD R14, R14, R7 ;  /* 0x000000070e0e7221 */ /* 0x000fe40000000000 */
[----:B------:R0:W1:Y:S01]  /*2880*/  MUFU.RSQ R15, R0 ;  /* 0x00000000000f7308 */ /* 0x0000620000001400 */
[----:B------:R-:W-:-:S04]  /*2890*/  IADD3 R6, PT, PT, R0, -0xd000000, RZ ;  /* 0xf300000000067810 */ /* 0x000fc80007ffe0ff */
[----:B------:R-:W-:-:S13]  /*28a0*/  ISETP.GT.U32.AND P0, PT, R6, 0x727fffff, PT ;  /* 0x727fffff0600780c */ /* 0x000fda0003f04070 */
[----:B01----:R-:W-:Y:S05]  /*28b0*/  @!P0 BRA `(.L_x_26) ;  /* 0x0000000000108947 */ /* 0x003fea0003800000 */
[----:B------:R-:W-:-:S07]  /*28c0*/  MOV R6, 0x28e0 ;  /* 0x000028e000067802 */ /* 0x000fce0000000f00 */
[----:B------:R-:W-:Y:S05]  /*28d0*/  CALL.REL.NOINC `($__internal_0_$__cuda_sm20_sqrt_rn_f32_slowpath) ;  /* 0x0000000000ac7944 */ /* 0x000fea0003c00000 */
[----:B------:R-:W-:Y:S01]  /*28e0*/  MOV R13, R19 ;  /* 0x00000013000d7202 */ /* 0x000fe20000000f00 */
[----:B------:R-:W-:Y:S06]  /*28f0*/  BRA `(.L_x_27) ;  /* 0x0000000000107947 */ /* 0x000fec0003800000 */
.L_x_26:
[----:B------:R-:W-:Y:S01]  /*2900*/  FMUL.FTZ R13, R0, R15 ;  /* 0x0000000f000d7220 */ /* 0x000fe20000410000 */
[----:B------:R-:W-:-:S03]  /*2910*/  FMUL.FTZ R6, R15, 0.5 ;  /* 0x3f0000000f067820 */ /* 0x000fc60000410000 */
[----:B------:R-:W-:-:S04]  /*2920*/  FFMA R0, -R13, R13, R0 ;  /* 0x0000000d0d007223 */ /* 0x000fc80000000100 */
[----:B------:R-:W-:-:S07]  /*2930*/  FFMA R13, R0, R6, R13 ;  /* 0x00000006000d7223 */ /* 0x000fce000000000d */
.L_x_27:
[----:B------:R-:W-:Y:S05]  /*2940*/  BSYNC.RECONVERGENT B1 ;  /* 0x0000000000017941 */ /* 0x000fea0003800200 */
.L_x_25:
[----:B------:R-:W-:Y:S01]  /*2950*/  IADD3 R0, PT, PT, R14, -0xd000000, RZ ;  /* 0xf30000000e007810 */ /* 0x000fe20007ffe0ff */
[----:B------:R0:W1:Y:S01]  /*2960*/  MUFU.RSQ R15, R14 ;  /* 0x0000000e000f7308 */ /* 0x0000620000001400 */
[----:B------:R-:W-:Y:S02]  /*2970*/  BSSY.RECONVERGENT B1, `(.L_x_28) ;  /* 0x000000c000017945 */ /* 0x000fe40003800200 */
[----:B------:R-:W-:-:S13]  /*2980*/  ISETP.GT.U32.AND P0, PT, R0, 0x727fffff, PT ;  /* 0x727fffff0000780c */ /* 0x000fda0003f04070 */
[----:B0-----:R-:W-:Y:S05]  /*2990*/  @!P0 BRA `(.L_x_29) ;  /* 0x0000000000148947 */ /* 0x001fea0003800000 */
[----:B------:R-:W-:Y:S02]  /*29a0*/  MOV R0, R14 ;  /* 0x0000000e00007202 */ /* 0x000fe40000000f00 */
[----:B------:R-:W-:-:S07]  /*29b0*/  MOV R6, 0x29d0 ;  /* 0x000029d000067802 */ /* 0x000fce0000000f00 */
[----:B-1----:R-:W-:Y:S05]  /*29c0*/  CALL.REL.NOINC `($__internal_0_$__cuda_sm20_sqrt_rn_f32_slowpath) ;  /* 0x0000000000707944 */ /* 0x002fea0003c00000 */
[----:B------:R-:W-:Y:S01]  /*29d0*/  MOV R0, R19 ;  /* 0x0000001300007202 */ /* 0x000fe20000000f00 */
[----:B------:R-:W-:Y:S06]  /*29e0*/  BRA `(.L_x_30) ;  /* 0x0000000000107947 */ /* 0x000fec0003800000 */
.L_x_29:
[----:B-1----:R-:W-:Y:S01]  /*29f0*/  FMUL.FTZ R7, R14, R15 ;  /* 0x0000000f0e077220 */ /* 0x002fe20000410000 */
[----:B------:R-:W-:-:S03]  /*2a00*/  FMUL.FTZ R6, R15, 0.5 ;  /* 0x3f0000000f067820 */ /* 0x000fc60000410000 */
[----:B------:R-:W-:-:S04]  /*2a10*/  FFMA R0, -R7, R7, R14 ;  /* 0x0000000707007223 */ /* 0x000fc8000000010e */
[----:B------:R-:W-:-:S07]  /*2a20*/  FFMA R0, R0, R6, R7 ;  /* 0x0000000600007223 */ /* 0x000fce0000000007 */
.L_x_30:
[----:B------:R-:W-:Y:S05]  /*2a30*/  BSYNC.RECONVERGENT B1 ;  /* 0x0000000000017941 */ /* 0x000fea0003800200 */
.L_x_28:
[----:B------:R-:W-:-:S13]  /*2a40*/  FSETP.GEU.AND P0, PT, R0, R13, PT ;  /* 0x0000000d0000720b */ /* 0x000fda0003f0e000 */
[----:B------:R-:W0:Y:S04]  /*2a50*/  @!P0 LDS R0, [R3+0x8] ;  /* 0x0000080003008984 */ /* 0x000e280000000800 */
[----:B------:R1:W-:Y:S04]  /*2a60*/  @!P0 STS [R17], R4 ;  /* 0x0000000411008388 */ /* 0x0003e80000000800 */
[----:B------:R1:W-:Y:S04]  /*2a70*/  @!P0 STS [R17+0x4], R2 ;  /* 0x0000040211008388 */ /* 0x0003e80000000800 */
[----:B0-----:R1:W-:Y:S02]  /*2a80*/  @!P0 STS [R17+0x8], R0 ;  /* 0x0000080011008388 */ /* 0x0013e40000000800 */
.L_x_16:
[----:B------:R-:W-:Y:S05]  /*2a90*/  BSYNC.RECONVERGENT B0 ;  /* 0x0000000000007941 */ /* 0x000fea0003800200 */
.L_x_15:
[----:B------:R-:W-:Y:S01]  /*2aa0*/  BAR.SYNC.DEFER_BLOCKING 0x0 ;  /* 0x0000000000007b1d */ /* 0x000fe20000010000 */
[----:B------:R-:W-:-:S13]  /*2ab0*/  ISETP.GT.U32.AND P0, PT, R5, 0x3, PT ;  /* 0x000000030500780c */ /* 0x000fda0003f04070 */
[----:B------:R-:W-:Y:S05]  /*2ac0*/  @P0 BRA `(.L_x_31) ;  /* 0xffffffe800c80947 */ /* 0x000fea000383ffff */
.L_x_14:
[----:B------:R-:W-:-:S13]  /*2ad0*/  ISETP.NE.AND P0, PT, R11, RZ, PT ;  /* 0x000000ff0b00720c */ /* 0x000fda0003f05270 */
[----:B------:R-:W-:Y:S05]  /*2ae0*/  @P0 EXIT ;  /* 0x000000000000094d */ /* 0x000fea0003800000 */
[----:B------:R-:W0:Y:S01]  /*2af0*/  S2UR UR5, SR_CgaCtaId ;  /* 0x00000000000579c3 */ /* 0x000e220000008800 */
[----:B------:R-:W-:-:S07]  /*2b00*/  UMOV UR4, 0x400 ;  /* 0x0000040000047882 */ /* 0x000fce0000000000 */
[----:B-1----:R-:W1:Y:S01]  /*2b10*/  LDC.64 R2, c[0x0][0x388] ;  /* 0x0000e200ff027b82 */ /* 0x002e620000000a00 */
[----:B0-----:R-:W-:Y:S01]  /*2b20*/  ULEA UR4, UR5, UR4, 0x18 ;  /* 0x0000000405047291 */ /* 0x001fe2000f8ec0ff */
[----:B-1----:R-:W-:-:S08]  /*2b30*/  IMAD.WIDE.U32 R12, R12, 0xc, R2 ;  /* 0x0000000c0c0c7825 */ /* 0x002fd000078e0002 */
[----:B------:R-:W0:Y:S04]  /*2b40*/  LDS.128 R4, [UR4] ;  /* 0x00000004ff047984 */ /* 0x000e280008000c00 */
[----:B0-----:R-:W-:Y:S04]  /*2b50*/  STG.E desc[UR6][R12.64], R4 ;  /* 0x000000040c007986 */ /* 0x001fe8000c101906 */
[----:B------:R-:W-:Y:S04]  /*2b60*/  STG.E desc[UR6][R12.64+0x4], R5 ;  /* 0x000004050c007986 */ /* 0x000fe8000c101906 */
[----:B------:R-:W-:Y:S01]  /*2b70*/  STG.E desc[UR6][R12.64+0x8], R6 ;  /* 0x000008060c007986 */ /* 0x000fe2000c101906 */
[----:B------:R-:W-:Y:S05]  /*2b80*/  EXIT ;  /* 0x000000000000794d */ /* 0x000fea0003800000 */
        .weak           $__internal_0_$__cuda_sm20_sqrt_rn_f32_slowpath
        .type           $__internal_0_$__cuda_sm20_sqrt_rn_f32_slowpath,@function
        .size           $__internal_0_$__cuda_sm20_sqrt_rn_f32_slowpath,(.L_x_34 - $__internal_0_$__cuda_sm20_sqrt_rn_f32_slowpath)
$__internal_0_$__cuda_sm20_sqrt_rn_f32_slowpath:
[----:B------:R-:W-:-:S13]  /*2b90*/  LOP3.LUT P0, RZ, R0, 0x7fffffff, RZ, 0xc0, !PT ;  /* 0x7fffffff00ff7812 */ /* 0x000fda000780c0ff */
[----:B------:R-:W-:Y:S01]  /*2ba0*/  @!P0 MOV R19, R0 ;  /* 0x0000000000138202 */ /* 0x000fe20000000f00 */
[----:B------:R-:W-:Y:S06]  /*2bb0*/  @!P0 BRA `(.L_x_32) ;  /* 0x0000000000408947 */ /* 0x000fec0003800000 */
[----:B------:R-:W-:-:S13]  /*2bc0*/  FSETP.GEU.FTZ.AND P0, PT, R0, RZ, PT ;  /* 0x000000ff0000720b */ /* 0x000fda0003f1e000 */
[----:B------:R-:W-:Y:S01]  /*2bd0*/  @!P0 MOV R19, 0x7fffffff ;  /* 0x7fffffff00138802 */ /* 0x000fe20000000f00 */
[----:B------:R-:W-:Y:S06]  /*2be0*/  @!P0 BRA `(.L_x_32) ;  /* 0x0000000000348947 */ /* 0x000fec0003800000 */
[----:B------:R-:W-:-:S13]  /*2bf0*/  FSETP.GTU.FTZ.AND P0, PT, |R0|, +INF , PT ;  /* 0x7f8000000000780b */ /* 0x000fda0003f1c200 */
[----:B------:R-:W-:Y:S01]  /*2c00*/  @P0 FADD.FTZ R19, R0, 1 ;  /* 0x3f80000000130421 */ /* 0x000fe20000010000 */
[----:B------:R-:W-:Y:S06]  /*2c10*/  @P0 BRA `(.L_x_32) ;  /* 0x0000000000280947 */ /* 0x000fec0003800000 */
[----:B------:R-:W-:-:S13]  /*2c20*/  FSETP.NEU.FTZ.AND P0, PT, |R0|, +INF , PT ;  /* 0x7f8000000000780b */ /* 0x000fda0003f1d200 */
[----:B------:R-:W-:-:S04]  /*2c30*/  @P0 FFMA R22, R0, 1.84467440737095516160e+19, RZ ;  /* 0x5f80000000160823 */ /* 0x000fc800000000ff */
[----:B------:R-:W0:Y:S02]  /*2c40*/  @P0 MUFU.RSQ R19, R22 ;  /* 0x0000001600130308 */ /* 0x000e240000001400 */
[----:B0-----:R-:W-:Y:S01]  /*2c50*/  @P0 FMUL.FTZ R7, R22, R19 ;  /* 0x0000001316070220 */ /* 0x001fe20000410000 */
[----:B------:R-:W-:Y:S01]  /*2c60*/  @P0 FMUL.FTZ R20, R19, 0.5 ;  /* 0x3f00000013140820 */ /* 0x000fe20000410000 */
[----:B------:R-:W-:Y:S02]  /*2c70*/  @!P0 MOV R19, R0 ;  /* 0x0000000000138202 */ /* 0x000fe40000000f00 */
[----:B------:R-:W-:-:S04]  /*2c80*/  @P0 FADD.FTZ R21, -R7, -RZ ;  /* 0x800000ff07150221 */ /* 0x000fc80000010100 */
[----:B------:R-:W-:-:S04]  /*2c90*/  @P0 FFMA R24, R7, R21, R22 ;  /* 0x0000001507180223 */ /* 0x000fc80000000016 */
[----:B------:R-:W-:-:S04]  /*2ca0*/  @P0 FFMA R20, R24, R20, R7 ;  /* 0x0000001418140223 */ /* 0x000fc80000000007 */
[----:B------:R-:W-:-:S07]  /*2cb0*/  @P0 FMUL.FTZ R19, R20, 2.3283064365386962891e-10 ;  /* 0x2f80000014130820 */ /* 0x000fce0000410000 */
.L_x_32:
[----:B------:R-:W-:-:S04]  /*2cc0*/  HFMA2 R7, -RZ, RZ, 0, 0 ;  /* 0x00000000ff077431 */ /* 0x000fc800000001ff */
[----:B------:R-:W-:Y:S05]  /*2cd0*/  RET.REL.NODEC R6 `(_Z13min_reductionP5TackaS0_S0_) ;  /* 0xffffffd006c87950 */ /* 0x000fea0003c3ffff */
.L_x_33:
[----:B------:R-:W-:-:S00]  /*2ce0*/  BRA `(.L_x_33) ;  /* 0xfffffffc00fc7947 */ /* 0x000fc0000383ffff */
[----:B------:R-:W-:-:S00]  /*2cf0*/  NOP ;  /* 0x0000000000007918 */ /* 0x000fc00000000000 */
        /* <DEDUP_REMOVED lines=8> */
.L_x_34:


//--------------------- .nv.shared._Z13min_reductionP5TackaS0_S0_ --------------------------
	.section	.nv.shared._Z13min_reductionP5TackaS0_S0_,"aw",@nobits
	.sectionflags	@""
	.align	4
.nv.shared._Z13min_reductionP5TackaS0_S0_:
	.zero		1120


//--------------------- .nv.shared.reserved.0     --------------------------
	.section	.nv.shared.reserved.0,"aw",@nobits
	.weak		__nv_reservedSMEM_offset_0_alias
	.size		__nv_reservedSMEM_offset_0_alias, 0, 64
	.other		__nv_reservedSMEM_offset_0_alias,@"STO_CUDA_RESERVED_SHARED STV_DEFAULT"
__nv_reservedSMEM_offset_0_alias:
	.zero		0
	.zero		64


//--------------------- .nv.constant0._Z13min_reductionP5TackaS0_S0_ --------------------------
	.section	.nv.constant0._Z13min_reductionP5TackaS0_S0_,"a",@progbits
	.sectionflags	@""
	.align	4
.nv.constant0._Z13min_reductionP5TackaS0_S0_:
	.zero		920


//--------------------- SYMBOLS --------------------------

	.type		.nv.reservedSmem.offset0,@object
	.size		.nv.reservedSmem.offset0,0x4
	.type		.nv.reservedSmem.cap,@object
	.size		.nv.reservedSmem.cap,0x4
